	.target	sm_90a

	.elftype	@"ET_EXEC"


//--------------------- .note.nv.tkinfo           --------------------------
	.section	.note.nv.tkinfo,"",@"SHT_NOTE"
	.sectionflags	@"SHF_NOTE_NV_TKINFO"
	.tkinfo
        /*0018*/ 	.word	0x00000002
        /*0030*/ 	.string	""
        /*0030*/ 	.string	"ptxas"
        /*0030*/ 	.string	"Cuda compilation tools, release 13.0, V13.0.88"
        /*0030*/ 	.string	"Build cuda_13.0.r13.0/compiler.36424714_0"
        /*0030*/ 	.string	"-arch sm_90a -m 64 "



//--------------------- .note.nv.cuinfo           --------------------------
	.section	.note.nv.cuinfo,"",@"SHT_NOTE"
	.sectionflags	@"SHF_NOTE_NV_CUINFO"
        /*0018*/ 	.short	0x0002
        /*001a*/ 	.short	0x005a
        /*001c*/ 	.short	0x0082
	.zero		2


//--------------------- .nv.info                  --------------------------
	.section	.nv.info,"",@"SHT_CUDA_INFO"
	.align	4


	//----- nvinfo : EIATTR_REGCOUNT
	.align		4
        /*0000*/ 	.byte	0x04, 0x2f
        /*0002*/ 	.short	(.L_15 - .L_14)
	.align		4
.L_14:
        /*0004*/ 	.word	index@(_ZN7cutlass13device_kernelINS_4gemm6kernel13GemmUniversalIN4cute5tupleIJiiiiEEENS1_10collective13CollectiveMmaINS1_34MainloopSm90TmaGmmaWarpSpecializedILi3ENS5_IJNS4_1CILi2EEESB_NSA_ILi1EEEEEENS1_35KernelTmaWarpSpecializedCooperativeEEENS5_IJNSA_ILi128EEESG_NSA_ILi64EEEEEENS_6half_tENS5_IJlSC_lEEESJ_SK_NS4_8TiledMMAINS4_8MMA_AtomIJNS4_4SM904GMMA26MMA_64x128x16_F32F16F16_SSILNSO_5MajorE0ELSQ_0ELNSO_7ScaleInE1ELSR_1EEEEEENS4_6LayoutINS5_IJSB_SC_SC_EEENS5_IJSC_NSA_ILi0EEESW_EEEEENS5_IJNS4_10UnderscoreESZ_SZ_EEEEENS4_23SM90_TMA_LOAD_MULTICASTENS4_14ComposedLayoutINS4_7SwizzleILi3ELi4ELi3EEENS4_18smem_ptr_flag_bitsILi16EEENSU_INS5_IJNSA_ILi8EEESH_EEENS5_IJSH_SC_EEEEEEEvNS4_8identityES12_S1C_vS1D_EENS_8epilogue10collective6detail29Sm90TmaWarpSpecializedAdapterINS1G_15DefaultEpilogueISJ_SK_SK_NS1F_6thread17LinearCombinationISJ_Li1EffLNS1K_9ScaleType4KindE0ELNS_15FloatRoundStyleE2ESJ_EENS1_15EpilogueDefaultEEEEEvvEEEEvNT_6ParamsE)
        /*0008*/ 	.word	0x000000a8


	//----- nvinfo : EIATTR_FRAME_SIZE
	.align		4
.L_15:
        /*000c*/ 	.byte	0x04, 0x11
        /*000e*/ 	.short	(.L_17 - .L_16)
	.align		4
.L_16:
        /*0010*/ 	.word	index@(_ZN7cutlass13device_kernelINS_4gemm6kernel13GemmUniversalIN4cute5tupleIJiiiiEEENS1_10collective13CollectiveMmaINS1_34MainloopSm90TmaGmmaWarpSpecializedILi3ENS5_IJNS4_1CILi2EEESB_NSA_ILi1EEEEEENS1_35KernelTmaWarpSpecializedCooperativeEEENS5_IJNSA_ILi128EEESG_NSA_ILi64EEEEEENS_6half_tENS5_IJlSC_lEEESJ_SK_NS4_8TiledMMAINS4_8MMA_AtomIJNS4_4SM904GMMA26MMA_64x128x16_F32F16F16_SSILNSO_5MajorE0ELSQ_0ELNSO_7ScaleInE1ELSR_1EEEEEENS4_6LayoutINS5_IJSB_SC_SC_EEENS5_IJSC_NSA_ILi0EEESW_EEEEENS5_IJNS4_10UnderscoreESZ_SZ_EEEEENS4_23SM90_TMA_LOAD_MULTICASTENS4_14ComposedLayoutINS4_7SwizzleILi3ELi4ELi3EEENS4_18smem_ptr_flag_bitsILi16EEENSU_INS5_IJNSA_ILi8EEESH_EEENS5_IJSH_SC_EEEEEEEvNS4_8identityES12_S1C_vS1D_EENS_8epilogue10collective6detail29Sm90TmaWarpSpecializedAdapterINS1G_15DefaultEpilogueISJ_SK_SK_NS1F_6thread17LinearCombinationISJ_Li1EffLNS1K_9ScaleType4KindE0ELNS_15FloatRoundStyleE2ESJ_EENS1_15EpilogueDefaultEEEEEvvEEEEvNT_6ParamsE)
        /*0014*/ 	.word	0x00000000


	//----- nvinfo : EIATTR_MIN_STACK_SIZE
	.align		4
.L_17:
        /*0018*/ 	.byte	0x04, 0x12
        /*001a*/ 	.short	(.L_19 - .L_18)
	.align		4
.L_18:
        /*001c*/ 	.word	index@(_ZN7cutlass13device_kernelINS_4gemm6kernel13GemmUniversalIN4cute5tupleIJiiiiEEENS1_10collective13CollectiveMmaINS1_34MainloopSm90TmaGmmaWarpSpecializedILi3ENS5_IJNS4_1CILi2EEESB_NSA_ILi1EEEEEENS1_35KernelTmaWarpSpecializedCooperativeEEENS5_IJNSA_ILi128EEESG_NSA_ILi64EEEEEENS_6half_tENS5_IJlSC_lEEESJ_SK_NS4_8TiledMMAINS4_8MMA_AtomIJNS4_4SM904GMMA26MMA_64x128x16_F32F16F16_SSILNSO_5MajorE0ELSQ_0ELNSO_7ScaleInE1ELSR_1EEEEEENS4_6LayoutINS5_IJSB_SC_SC_EEENS5_IJSC_NSA_ILi0EEESW_EEEEENS5_IJNS4_10UnderscoreESZ_SZ_EEEEENS4_23SM90_TMA_LOAD_MULTICASTENS4_14ComposedLayoutINS4_7SwizzleILi3ELi4ELi3EEENS4_18smem_ptr_flag_bitsILi16EEENSU_INS5_IJNSA_ILi8EEESH_EEENS5_IJSH_SC_EEEEEEEvNS4_8identityES12_S1C_vS1D_EENS_8epilogue10collective6detail29Sm90TmaWarpSpecializedAdapterINS1G_15DefaultEpilogueISJ_SK_SK_NS1F_6thread17LinearCombinationISJ_Li1EffLNS1K_9ScaleType4KindE0ELNS_15FloatRoundStyleE2ESJ_EENS1_15EpilogueDefaultEEEEEvvEEEEvNT_6ParamsE)
        /*0020*/ 	.word	0x00000000
.L_19:


//--------------------- .nv.compat                --------------------------
	.section	.nv.compat,"",@"SHT_CUDA_COMPAT_INFO"
	.align	4
        /*0000*/ 	.byte	0x02, 0x09, 0x01, 0x00, 0x02, 0x02, 0x04, 0x00, 0x02, 0x05, 0x05, 0x00, 0x03, 0x07, 0x01, 0x01
        /*0010*/ 	.byte	0x02, 0x03, 0x01, 0x00, 0x02, 0x06, 0x01, 0x00, 0x04, 0x0b, 0x08, 0x00, 0x00, 0x00, 0x00, 0x00
        /*0020*/ 	.byte	0x00, 0x00, 0x00, 0x00


//--------------------- .nv.info._ZN7cutlass13device_kernelINS_4gemm6kernel13GemmUniversalIN4cute5tupleIJiiiiEEENS1_10collective13CollectiveMmaINS1_34MainloopSm90TmaGmmaWarpSpecializedILi3ENS5_IJNS4_1CILi2EEESB_NSA_ILi1EEEEEENS1_35KernelTmaWarpSpecializedCooperativeEEENS5_IJNSA_ILi128EEESG_NSA_ILi64EEEEEENS_6half_tENS5_IJlSC_lEEESJ_SK_NS4_8TiledMMAINS4_8MMA_AtomIJNS4_4SM904GMMA26MMA_64x128x16_F32F16F16_SSILNSO_5MajorE0ELSQ_0ELNSO_7ScaleInE1ELSR_1EEEEEENS4_6LayoutINS5_IJSB_SC_SC_EEENS5_IJSC_NSA_ILi0EEESW_EEEEENS5_IJNS4_10UnderscoreESZ_SZ_EEEEENS4_23SM90_TMA_LOAD_MULTICASTENS4_14ComposedLayoutINS4_7SwizzleILi3ELi4ELi3EEENS4_18smem_ptr_flag_bitsILi16EEENSU_INS5_IJNSA_ILi8EEESH_EEENS5_IJSH_SC_EEEEEEEvNS4_8identityES12_S1C_vS1D_EENS_8epilogue10collective6detail29Sm90TmaWarpSpecializedAdapterINS1G_15DefaultEpilogueISJ_SK_SK_NS1F_6thread17LinearCombinationISJ_Li1EffLNS1K_9ScaleType4KindE0ELNS_15FloatRoundStyleE2ESJ_EENS1_15EpilogueDefaultEEEEEvvEEEEvNT_6ParamsE --------------------------
	.section	.nv.info._ZN7cutlass13device_kernelINS_4gemm6kernel13GemmUniversalIN4cute5tupleIJiiiiEEENS1_10collective13CollectiveMmaINS1_34MainloopSm90TmaGmmaWarpSpecializedILi3ENS5_IJNS4_1CILi2EEESB_NSA_ILi1EEEEEENS1_35KernelTmaWarpSpecializedCooperativeEEENS5_IJNSA_ILi128EEESG_NSA_ILi64EEEEEENS_6half_tENS5_IJlSC_lEEESJ_SK_NS4_8TiledMMAINS4_8MMA_AtomIJNS4_4SM904GMMA26MMA_64x128x16_F32F16F16_SSILNSO_5MajorE0ELSQ_0ELNSO_7ScaleInE1ELSR_1EEEEEENS4_6LayoutINS5_IJSB_SC_SC_EEENS5_IJSC_NSA_ILi0EEESW_EEEEENS5_IJNS4_10UnderscoreESZ_SZ_EEEEENS4_23SM90_TMA_LOAD_MULTICASTENS4_14ComposedLayoutINS4_7SwizzleILi3ELi4ELi3EEENS4_18smem_ptr_flag_bitsILi16EEENSU_INS5_IJNSA_ILi8EEESH_EEENS5_IJSH_SC_EEEEEEEvNS4_8identityES12_S1C_vS1D_EENS_8epilogue10collective6detail29Sm90TmaWarpSpecializedAdapterINS1G_15DefaultEpilogueISJ_SK_SK_NS1F_6thread17LinearCombinationISJ_Li1EffLNS1K_9ScaleType4KindE0ELNS_15FloatRoundStyleE2ESJ_EENS1_15EpilogueDefaultEEEEEvvEEEEvNT_6ParamsE,"",@"SHT_CUDA_INFO"
	.sectionflags	@""
	.align	4


	//----- nvinfo : EIATTR_CUDA_API_VERSION
	.align		4
        /*0000*/ 	.byte	0x04, 0x37
        /*0002*/ 	.short	(.L_21 - .L_20)
.L_20:
        /*0004*/ 	.word	0x00000082


	//----- nvinfo : EIATTR_KPARAM_INFO
	.align		4
.L_21:
        /*0008*/ 	.byte	0x04, 0x17
        /*000a*/ 	.short	(.L_23 - .L_22)
.L_22:
        /*000c*/ 	.word	0x00000000
        /*0010*/ 	.short	0x0000
        /*0012*/ 	.short	0x0070
        /*0014*/ 	.byte	0x00, 0xf0, 0x01, 0x10


	//----- nvinfo : EIATTR_SPARSE_MMA_MASK
	.align		4
.L_23:
        /*0018*/ 	.byte	0x03, 0x50
        /*001a*/ 	.short	0x0000


	//----- nvinfo : EIATTR_MAXREG_COUNT
	.align		4
        /*001c*/ 	.byte	0x03, 0x1b
        /*001e*/ 	.short	0x00a8


	//----- nvinfo : EIATTR_NUM_BARRIERS
	.align		4
        /*0020*/ 	.byte	0x02, 0x4c
        /*0022*/ 	.byte	0x01
	.zero		1


	//----- nvinfo : EIATTR_EXTERNS
	.align		4
        /*0024*/ 	.byte	0x04, 0x0f
        /*0026*/ 	.short	(.L_25 - .L_24)


	//   ....[0]....
	.align		4
.L_24:
        /*0028*/ 	.word	index@(__assertfail)


	//----- nvinfo : EIATTR_MERCURY_ISA_VERSION
	.align		4
.L_25:
        /*002c*/ 	.byte	0x03, 0x5f
        /*002e*/ 	.short	0x0101


	//----- nvinfo : EIATTR_INT_WARP_WIDE_INSTR_OFFSETS
	.align		4
        /*0030*/ 	.byte	0x04, 0x31
        /*0032*/ 	.short	(.L_27 - .L_26)


	//   ....[0]....
.L_26:
        /*0034*/ 	.word	0x00000460


	//   ....[1]....
        /*0038*/ 	.word	0x00000490


	//   ....[2]....
        /*003c*/ 	.word	0x00000630


	//   ....[3]....
        /*0040*/ 	.word	0x00001ee0


	//----- nvinfo : EIATTR_COOP_GROUP_MASK_REGIDS
	.align		4
.L_27:
        /*0044*/ 	.byte	0x04, 0x29
        /*0046*/ 	.short	(.L_29 - .L_28)


	//   ....[0]....
.L_28:
        /*0048*/ 	.word	0xffffffff


	//   ....[1]....
        /*004c*/ 	.word	0xffffffff


	//   ....[2]....
        /*0050*/ 	.word	0xffffffff


	//   ....[3]....
        /*0054*/ 	.word	0xffffffff


	//   ....[4]....
        /*0058*/ 	.word	0xffffffff


	//   ....[5]....
        /*005c*/ 	.word	0xffffffff


	//----- nvinfo : EIATTR_COOP_GROUP_INSTR_OFFSETS
	.align		4
.L_29:
        /*0060*/ 	.byte	0x04, 0x28
        /*0062*/ 	.short	(.L_31 - .L_30)


	//   ....[0]....
.L_30:
        /*0064*/ 	.word	0x00000060


	//   ....[1]....
        /*0068*/ 	.word	0x00000070


	//   ....[2]....
        /*006c*/ 	.word	0x00000130


	//   ....[3]....
        /*0070*/ 	.word	0x000002b0


	//   ....[4]....
        /*0074*/ 	.word	0x000007e0


	//   ....[5]....
        /*0078*/ 	.word	0x00001460


	//----- nvinfo : EIATTR_REG_RECONFIG
	.align		4
.L_31:
        /*007c*/ 	.byte	0x01, 0x54
	.zero		2


	//----- nvinfo : EIATTR_SYSCALL_OFFSETS
	.align		4
        /*0080*/ 	.byte	0x04, 0x46
        /*0082*/ 	.short	(.L_33 - .L_32)


	//   ....[0]....
.L_32:
        /*0084*/ 	.word	0x00001650


	//----- nvinfo : EIATTR_MBARRIER_INSTR_OFFSETS
	.align		4
.L_33:
        /*0088*/ 	.byte	0x04, 0x39
        /*008a*/ 	.short	(.L_35 - .L_34)


	//   ....[0]....
.L_34:
        /*008c*/ 	.word	0x00000230
        /*0090*/ 	.word	0x000000ff
        /*0094*/ 	.word	0x00000000
        /*0098*/ 	.short	0x0100
        /*009a*/ 	.byte	0x08
	.zero		1


	//   ....[1]....
        /*009c*/ 	.word	0x00000240
        /*00a0*/ 	.word	0x000000ff
        /*00a4*/ 	.word	0x00000018
        /*00a8*/ 	.short	0x0100
        /*00aa*/ 	.byte	0x08
	.zero		1


	//   ....[2]....
        /*00ac*/ 	.word	0x00000250
        /*00b0*/ 	.word	0x000000ff
        /*00b4*/ 	.word	0x00000008
        /*00b8*/ 	.short	0x0100
        /*00ba*/ 	.byte	0x08
	.zero		1


	//   ....[3]....
        /*00bc*/ 	.word	0x00000260
        /*00c0*/ 	.word	0x000000ff
        /*00c4*/ 	.word	0x00000020
        /*00c8*/ 	.short	0x0100
        /*00ca*/ 	.byte	0x08
	.zero		1


	//   ....[4]....
        /*00cc*/ 	.word	0x00000270
        /*00d0*/ 	.word	0x000000ff
        /*00d4*/ 	.word	0x00000010
        /*00d8*/ 	.short	0x0100
        /*00da*/ 	.byte	0x08
	.zero		1


	//   ....[5]....
        /*00dc*/ 	.word	0x00000280
        /*00e0*/ 	.word	0x000000ff
        /*00e4*/ 	.word	0x00000028
        /*00e8*/ 	.short	0x0100
        /*00ea*/ 	.byte	0x08
	.zero		1


	//   ....[6]....
        /*00ec*/ 	.word	0x000006c0
        /*00f0*/ 	.word	0x000000ff
        /*00f4*/ 	.word	0x00000040
        /*00f8*/ 	.short	0x0100
        /*00fa*/ 	.byte	0x06
	.zero		1


	//   ....[7]....
        /*00fc*/ 	.word	0x00000760
        /*0100*/ 	.word	0x000000ff
        /*0104*/ 	.word	0x00000048
        /*0108*/ 	.short	0x0100
        /*010a*/ 	.byte	0x06
	.zero		1


	//   ....[8]....
        /*010c*/ 	.word	0x00001710
        /*0110*/ 	.word	0x00000003
        /*0114*/ 	.word	0x00000000
        /*0118*/ 	.short	0x010a
        /*011a*/ 	.byte	0x3f
	.zero		1


	//   ....[9]....
        /*011c*/ 	.word	0x00001770
        /*0120*/ 	.word	0x00000003
        /*0124*/ 	.word	0x00000000
        /*0128*/ 	.short	0x010a
        /*012a*/ 	.byte	0x3f
	.zero		1


	//   ....[10]....
        /*012c*/ 	.word	0x00001af0
        /*0130*/ 	.word	0x00000005
        /*0134*/ 	.word	0x00000000
        /*0138*/ 	.short	0x010a
        /*013a*/ 	.byte	0x3f
	.zero		1


	//   ....[11]....
        /*013c*/ 	.word	0x00001b30
        /*0140*/ 	.word	0x00000005
        /*0144*/ 	.word	0x00000000
        /*0148*/ 	.short	0x010a
        /*014a*/ 	.byte	0x3f
	.zero		1


	//   ....[12]....
        /*014c*/ 	.word	0x00001d90
        /*0150*/ 	.word	0x00000004
        /*0154*/ 	.word	0x00000000
        /*0158*/ 	.short	0x0101
        /*015a*/ 	.byte	0x3f
	.zero		1


	//   ....[13]....
        /*015c*/ 	.word	0x00001f80
        /*0160*/ 	.word	0x00000000
        /*0164*/ 	.word	0x00000000
        /*0168*/ 	.short	0x0101
        /*016a*/ 	.byte	0x3f
	.zero		1


	//   ....[14]....
        /*016c*/ 	.word	0x00007170
        /*0170*/ 	.word	0x00000015
        /*0174*/ 	.word	0x00000018
        /*0178*/ 	.short	0x010a
        /*017a*/ 	.byte	0x3f
	.zero		1


	//   ....[15]....
        /*017c*/ 	.word	0x00007540
        /*0180*/ 	.word	0x00000006
        /*0184*/ 	.word	0x00000048
        /*0188*/ 	.short	0x0101
        /*018a*/ 	.byte	0x3f
	.zero		1


	//   ....[16]....
        /*018c*/ 	.word	0x00007c70
        /*0190*/ 	.word	0x00000007
        /*0194*/ 	.word	0x00000000
        /*0198*/ 	.short	0x010a
        /*019a*/ 	.byte	0x3f
	.zero		1


	//   ....[17]....
        /*019c*/ 	.word	0x00007cf0
        /*01a0*/ 	.word	0x00000006
        /*01a4*/ 	.word	0x00000000
        /*01a8*/ 	.short	0x010a
        /*01aa*/ 	.byte	0x3f
	.zero		1


	//   ....[18]....
        /*01ac*/ 	.word	0x00007d80
        /*01b0*/ 	.word	0x00000003
        /*01b4*/ 	.word	0x00000000
        /*01b8*/ 	.short	0x010a
        /*01ba*/ 	.byte	0x3f
	.zero		1


	//   ....[19]....
        /*01bc*/ 	.word	0x00007de0
        /*01c0*/ 	.word	0x00000003
        /*01c4*/ 	.word	0x00000000
        /*01c8*/ 	.short	0x010a
        /*01ca*/ 	.byte	0x3f
	.zero		1


	//   ....[20]....
        /*01cc*/ 	.word	0x00007e30
        /*01d0*/ 	.word	0x00000005
        /*01d4*/ 	.word	0x00000000
        /*01d8*/ 	.short	0x010a
        /*01da*/ 	.byte	0x3f
	.zero		1


	//   ....[21]....
        /*01dc*/ 	.word	0x00007f00
        /*01e0*/ 	.word	0x00000015
        /*01e4*/ 	.word	0x00000018
        /*01e8*/ 	.short	0x010a
        /*01ea*/ 	.byte	0x3f
	.zero		1


	//   ....[22]....
        /*01ec*/ 	.word	0x00007fd0
        /*01f0*/ 	.word	0x00000007
        /*01f4*/ 	.word	0x00000000
        /*01f8*/ 	.short	0x010a
        /*01fa*/ 	.byte	0x3f
	.zero		1


	//   ....[23]....
        /*01fc*/ 	.word	0x00008020
        /*0200*/ 	.word	0x00000006
        /*0204*/ 	.word	0x00000000
        /*0208*/ 	.short	0x010a
        /*020a*/ 	.byte	0x3f
	.zero		1


	//----- nvinfo : EIATTR_NUM_MBARRIERS
	.align		4
.L_35:
        /*020c*/ 	.byte	0x03, 0x38
        /*020e*/ 	.short	0x0008


	//----- nvinfo : EIATTR_EXIT_INSTR_OFFSETS
	.align		4
        /*0210*/ 	.byte	0x04, 0x1c
        /*0212*/ 	.short	(.L_37 - .L_36)


	//   ....[0]....
.L_36:
        /*0214*/ 	.word	0x000009b0


	//   ....[1]....
        /*0218*/ 	.word	0x000011c0


	//   ....[2]....
        /*021c*/ 	.word	0x00006830


	//   ....[3]....
        /*0220*/ 	.word	0x00006d90


	//   ....[4]....
        /*0224*/ 	.word	0x00007dd0


	//----- nvinfo : EIATTR_MAX_THREADS
	.align		4
.L_37:
        /*0228*/ 	.byte	0x04, 0x05
        /*022a*/ 	.short	(.L_39 - .L_38)
.L_38:
        /*022c*/ 	.word	0x00000180
        /*0230*/ 	.word	0x00000001
        /*0234*/ 	.word	0x00000001


	//----- nvinfo : EIATTR_CRS_STACK_SIZE
	.align		4
.L_39:
        /*0238*/ 	.byte	0x04, 0x1e
        /*023a*/ 	.short	(.L_41 - .L_40)
.L_40:
        /*023c*/ 	.word	0x00000000


	//----- nvinfo : EIATTR_CBANK_PARAM_SIZE
	.align		4
.L_41:
        /*0240*/ 	.byte	0x03, 0x19
        /*0242*/ 	.short	0x0470


	//----- nvinfo : EIATTR_PARAM_CBANK
	.align		4
        /*0244*/ 	.byte	0x04, 0x0a
        /*0246*/ 	.short	(.L_43 - .L_42)
	.align		4
.L_42:
        /*0248*/ 	.word	index@(.nv.constant0._ZN7cutlass13device_kernelINS_4gemm6kernel13GemmUniversalIN4cute5tupleIJiiiiEEENS1_10collective13CollectiveMmaINS1_34MainloopSm90TmaGmmaWarpSpecializedILi3ENS5_IJNS4_1CILi2EEESB_NSA_ILi1EEEEEENS1_35KernelTmaWarpSpecializedCooperativeEEENS5_IJNSA_ILi128EEESG_NSA_ILi64EEEEEENS_6half_tENS5_IJlSC_lEEESJ_SK_NS4_8TiledMMAINS4_8MMA_AtomIJNS4_4SM904GMMA26MMA_64x128x16_F32F16F16_SSILNSO_5MajorE0ELSQ_0ELNSO_7ScaleInE1ELSR_1EEEEEENS4_6LayoutINS5_IJSB_SC_SC_EEENS5_IJSC_NSA_ILi0EEESW_EEEEENS5_IJNS4_10UnderscoreESZ_SZ_EEEEENS4_23SM90_TMA_LOAD_MULTICASTENS4_14ComposedLayoutINS4_7SwizzleILi3ELi4ELi3EEENS4_18smem_ptr_flag_bitsILi16EEENSU_INS5_IJNSA_ILi8EEESH_EEENS5_IJSH_SC_EEEEEEEvNS4_8identityES12_S1C_vS1D_EENS_8epilogue10collective6detail29Sm90TmaWarpSpecializedAdapterINS1G_15DefaultEpilogueISJ_SK_SK_NS1F_6thread17LinearCombinationISJ_Li1EffLNS1K_9ScaleType4KindE0ELNS_15FloatRoundStyleE2ESJ_EENS1_15EpilogueDefaultEEEEEvvEEEEvNT_6ParamsE)
        /*024c*/ 	.short	0x0210
        /*024e*/ 	.short	0x0470


	//----- nvinfo : EIATTR_SW_WAR
	.align		4
.L_43:
        /*0250*/ 	.byte	0x04, 0x36
        /*0252*/ 	.short	(.L_45 - .L_44)
.L_44:
        /*0254*/ 	.word	0x00000008
.L_45:


//--------------------- .nv.callgraph             --------------------------
	.section	.nv.callgraph,"",@"SHT_CUDA_CALLGRAPH"
	.align	4
	.sectionentsize	8
	.align		4
        /*0000*/ 	.word	0x00000000
	.align		4
        /*0004*/ 	.word	0xffffffff
	.align		4
        /*0008*/ 	.word	index@(_ZN7cutlass13device_kernelINS_4gemm6kernel13GemmUniversalIN4cute5tupleIJiiiiEEENS1_10collective13CollectiveMmaINS1_34MainloopSm90TmaGmmaWarpSpecializedILi3ENS5_IJNS4_1CILi2EEESB_NSA_ILi1EEEEEENS1_35KernelTmaWarpSpecializedCooperativeEEENS5_IJNSA_ILi128EEESG_NSA_ILi64EEEEEENS_6half_tENS5_IJlSC_lEEESJ_SK_NS4_8TiledMMAINS4_8MMA_AtomIJNS4_4SM904GMMA26MMA_64x128x16_F32F16F16_SSILNSO_5MajorE0ELSQ_0ELNSO_7ScaleInE1ELSR_1EEEEEENS4_6LayoutINS5_IJSB_SC_SC_EEENS5_IJSC_NSA_ILi0EEESW_EEEEENS5_IJNS4_10UnderscoreESZ_SZ_EEEEENS4_23SM90_TMA_LOAD_MULTICASTENS4_14ComposedLayoutINS4_7SwizzleILi3ELi4ELi3EEENS4_18smem_ptr_flag_bitsILi16EEENSU_INS5_IJNSA_ILi8EEESH_EEENS5_IJSH_SC_EEEEEEEvNS4_8identityES12_S1C_vS1D_EENS_8epilogue10collective6detail29Sm90TmaWarpSpecializedAdapterINS1G_15DefaultEpilogueISJ_SK_SK_NS1F_6thread17LinearCombinationISJ_Li1EffLNS1K_9ScaleType4KindE0ELNS_15FloatRoundStyleE2ESJ_EENS1_15EpilogueDefaultEEEEEvvEEEEvNT_6ParamsE)
	.align		4
        /*000c*/ 	.word	index@(__assertfail)
	.align		4
        /*0010*/ 	.word	0x00000000
	.align		4
        /*0014*/ 	.word	0xfffffffe
	.align		4
        /*0018*/ 	.word	0x00000000
	.align		4
        /*001c*/ 	.word	0xfffffffd
	.align		4
        /*0020*/ 	.word	0x00000000
	.align		4
        /*0024*/ 	.word	0xfffffffc


//--------------------- .nv.constant4             --------------------------
	.section	.nv.constant4,"a",@progbits
	.align	8
	.align		8
.nv.constant4:
        /*0000*/ 	.dword	__assertfail
	.align		8
        /*0008*/ 	.dword	__unnamed_1
	.align		8
        /*0010*/ 	.dword	_ZN40_INTERNAL_41de1b63_4_k_cu_dd8b04ec_153244cuda3std3__45__cpo5beginE
	.align		8
        /*0018*/ 	.dword	_ZN40_INTERNAL_41de1b63_4_k_cu_dd8b04ec_153244cuda3std3__45__cpo3endE
	.align		8
        /*0020*/ 	.dword	_ZN40_INTERNAL_41de1b63_4_k_cu_dd8b04ec_153244cuda3std3__45__cpo6cbeginE
	.align		8
        /*0028*/ 	.dword	_ZN40_INTERNAL_41de1b63_4_k_cu_dd8b04ec_153244cuda3std3__45__cpo4cendE
	.align		8
        /*0030*/ 	.dword	_ZN40_INTERNAL_41de1b63_4_k_cu_dd8b04ec_153244cuda3std3__442_GLOBAL__N__41de1b63_4_k_cu_dd8b04ec_153246ignoreE
	.align		8
        /*0038*/ 	.dword	_ZN40_INTERNAL_41de1b63_4_k_cu_dd8b04ec_153244cuda3std3__419piecewise_constructE
	.align		8
        /*0040*/ 	.dword	_ZN40_INTERNAL_41de1b63_4_k_cu_dd8b04ec_153244cuda3std3__48in_placeE
	.align		8
        /*0048*/ 	.dword	_ZN40_INTERNAL_41de1b63_4_k_cu_dd8b04ec_153244cuda3std6ranges3__45__cpo4swapE
	.align		8
        /*0050*/ 	.dword	_ZN40_INTERNAL_41de1b63_4_k_cu_dd8b04ec_153244cuda3std6ranges3__45__cpo9iter_moveE
	.align		8
        /*0058*/ 	.dword	_ZN40_INTERNAL_41de1b63_4_k_cu_dd8b04ec_153244cute7productE
	.align		8
        /*0060*/ 	.dword	_ZN40_INTERNAL_41de1b63_4_k_cu_dd8b04ec_153244cute1_E
	.align		8
        /*0068*/ 	.dword	$str$22
	.align		8
        /*0070*/ 	.dword	$str$23


//--------------------- .text._ZN7cutlass13device_kernelINS_4gemm6kernel13GemmUniversalIN4cute5tupleIJiiiiEEENS1_10collective13CollectiveMmaINS1_34MainloopSm90TmaGmmaWarpSpecializedILi3ENS5_IJNS4_1CILi2EEESB_NSA_ILi1EEEEEENS1_35KernelTmaWarpSpecializedCooperativeEEENS5_IJNSA_ILi128EEESG_NSA_ILi64EEEEEENS_6half_tENS5_IJlSC_lEEESJ_SK_NS4_8TiledMMAINS4_8MMA_AtomIJNS4_4SM904GMMA26MMA_64x128x16_F32F16F16_SSILNSO_5MajorE0ELSQ_0ELNSO_7ScaleInE1ELSR_1EEEEEENS4_6LayoutINS5_IJSB_SC_SC_EEENS5_IJSC_NSA_ILi0EEESW_EEEEENS5_IJNS4_10UnderscoreESZ_SZ_EEEEENS4_23SM90_TMA_LOAD_MULTICASTENS4_14ComposedLayoutINS4_7SwizzleILi3ELi4ELi3EEENS4_18smem_ptr_flag_bitsILi16EEENSU_INS5_IJNSA_ILi8EEESH_EEENS5_IJSH_SC_EEEEEEEvNS4_8identityES12_S1C_vS1D_EENS_8epilogue10collective6detail29Sm90TmaWarpSpecializedAdapterINS1G_15DefaultEpilogueISJ_SK_SK_NS1F_6thread17LinearCombinationISJ_Li1EffLNS1K_9ScaleType4KindE0ELNS_15FloatRoundStyleE2ESJ_EENS1_15EpilogueDefaultEEEEEvvEEEEvNT_6ParamsE --------------------------
	.section	.text._ZN7cutlass13device_kernelINS_4gemm6kernel13GemmUniversalIN4cute5tupleIJiiiiEEENS1_10collective13CollectiveMmaINS1_34MainloopSm90TmaGmmaWarpSpecializedILi3ENS5_IJNS4_1CILi2EEESB_NSA_ILi1EEEEEENS1_35KernelTmaWarpSpecializedCooperativeEEENS5_IJNSA_ILi128EEESG_NSA_ILi64EEEEEENS_6half_tENS5_IJlSC_lEEESJ_SK_NS4_8TiledMMAINS4_8MMA_AtomIJNS4_4SM904GMMA26MMA_64x128x16_F32F16F16_SSILNSO_5MajorE0ELSQ_0ELNSO_7ScaleInE1ELSR_1EEEEEENS4_6LayoutINS5_IJSB_SC_SC_EEENS5_IJSC_NSA_ILi0EEESW_EEEEENS5_IJNS4_10UnderscoreESZ_SZ_EEEEENS4_23SM90_TMA_LOAD_MULTICASTENS4_14ComposedLayoutINS4_7SwizzleILi3ELi4ELi3EEENS4_18smem_ptr_flag_bitsILi16EEENSU_INS5_IJNSA_ILi8EEESH_EEENS5_IJSH_SC_EEEEEEEvNS4_8identityES12_S1C_vS1D_EENS_8epilogue10collective6detail29Sm90TmaWarpSpecializedAdapterINS1G_15DefaultEpilogueISJ_SK_SK_NS1F_6thread17LinearCombinationISJ_Li1EffLNS1K_9ScaleType4KindE0ELNS_15FloatRoundStyleE2ESJ_EENS1_15EpilogueDefaultEEEEEvvEEEEvNT_6ParamsE,"ax",@progbits
	.align	128
.text._ZN7cutlass13device_kernelINS_4gemm6kernel13GemmUniversalIN4cute5tupleIJiiiiEEENS1_10collective13CollectiveMmaINS1_34MainloopSm90TmaGmmaWarpSpecializedILi3ENS5_IJNS4_1CILi2EEESB_NSA_ILi1EEEEEENS1_35KernelTmaWarpSpecializedCooperativeEEENS5_IJNSA_ILi128EEESG_NSA_ILi64EEEEEENS_6half_tENS5_IJlSC_lEEESJ_SK_NS4_8TiledMMAINS4_8MMA_AtomIJNS4_4SM904GMMA26MMA_64x128x16_F32F16F16_SSILNSO_5MajorE0ELSQ_0ELNSO_7ScaleInE1ELSR_1EEEEEENS4_6LayoutINS5_IJSB_SC_SC_EEENS5_IJSC_NSA_ILi0EEESW_EEEEENS5_IJNS4_10UnderscoreESZ_SZ_EEEEENS4_23SM90_TMA_LOAD_MULTICASTENS4_14ComposedLayoutINS4_7SwizzleILi3ELi4ELi3EEENS4_18smem_ptr_flag_bitsILi16EEENSU_INS5_IJNSA_ILi8EEESH_EEENS5_IJSH_SC_EEEEEEEvNS4_8identityES12_S1C_vS1D_EENS_8epilogue10collective6detail29Sm90TmaWarpSpecializedAdapterINS1G_15DefaultEpilogueISJ_SK_SK_NS1F_6thread17LinearCombinationISJ_Li1EffLNS1K_9ScaleType4KindE0ELNS_15FloatRoundStyleE2ESJ_EENS1_15EpilogueDefaultEEEEEvvEEEEvNT_6ParamsE:
        .type           _ZN7cutlass13device_kernelINS_4gemm6kernel13GemmUniversalIN4cute5tupleIJiiiiEEENS1_10collective13CollectiveMmaINS1_34MainloopSm90TmaGmmaWarpSpecializedILi3ENS5_IJNS4_1CILi2EEESB_NSA_ILi1EEEEEENS1_35KernelTmaWarpSpecializedCooperativeEEENS5_IJNSA_ILi128EEESG_NSA_ILi64EEEEEENS_6half_tENS5_IJlSC_lEEESJ_SK_NS4_8TiledMMAINS4_8MMA_AtomIJNS4_4SM904GMMA26MMA_64x128x16_F32F16F16_SSILNSO_5MajorE0ELSQ_0ELNSO_7ScaleInE1ELSR_1EEEEEENS4_6LayoutINS5_IJSB_SC_SC_EEENS5_IJSC_NSA_ILi0EEESW_EEEEENS5_IJNS4_10UnderscoreESZ_SZ_EEEEENS4_23SM90_TMA_LOAD_MULTICASTENS4_14ComposedLayoutINS4_7SwizzleILi3ELi4ELi3EEENS4_18smem_ptr_flag_bitsILi16EEENSU_INS5_IJNSA_ILi8EEESH_EEENS5_IJSH_SC_EEEEEEEvNS4_8identityES12_S1C_vS1D_EENS_8epilogue10collective6detail29Sm90TmaWarpSpecializedAdapterINS1G_15DefaultEpilogueISJ_SK_SK_NS1F_6thread17LinearCombinationISJ_Li1EffLNS1K_9ScaleType4KindE0ELNS_15FloatRoundStyleE2ESJ_EENS1_15EpilogueDefaultEEEEEvvEEEEvNT_6ParamsE,@function
        .size           _ZN7cutlass13device_kernelINS_4gemm6kernel13GemmUniversalIN4cute5tupleIJiiiiEEENS1_10collective13CollectiveMmaINS1_34MainloopSm90TmaGmmaWarpSpecializedILi3ENS5_IJNS4_1CILi2EEESB_NSA_ILi1EEEEEENS1_35KernelTmaWarpSpecializedCooperativeEEENS5_IJNSA_ILi128EEESG_NSA_ILi64EEEEEENS_6half_tENS5_IJlSC_lEEESJ_SK_NS4_8TiledMMAINS4_8MMA_AtomIJNS4_4SM904GMMA26MMA_64x128x16_F32F16F16_SSILNSO_5MajorE0ELSQ_0ELNSO_7ScaleInE1ELSR_1EEEEEENS4_6LayoutINS5_IJSB_SC_SC_EEENS5_IJSC_NSA_ILi0EEESW_EEEEENS5_IJNS4_10UnderscoreESZ_SZ_EEEEENS4_23SM90_TMA_LOAD_MULTICASTENS4_14ComposedLayoutINS4_7SwizzleILi3ELi4ELi3EEENS4_18smem_ptr_flag_bitsILi16EEENSU_INS5_IJNSA_ILi8EEESH_EEENS5_IJSH_SC_EEEEEEEvNS4_8identityES12_S1C_vS1D_EENS_8epilogue10collective6detail29Sm90TmaWarpSpecializedAdapterINS1G_15DefaultEpilogueISJ_SK_SK_NS1F_6thread17LinearCombinationISJ_Li1EffLNS1K_9ScaleType4KindE0ELNS_15FloatRoundStyleE2ESJ_EENS1_15EpilogueDefaultEEEEEvvEEEEvNT_6ParamsE,(.L_x_195 - _ZN7cutlass13device_kernelINS_4gemm6kernel13GemmUniversalIN4cute5tupleIJiiiiEEENS1_10collective13CollectiveMmaINS1_34MainloopSm90TmaGmmaWarpSpecializedILi3ENS5_IJNS4_1CILi2EEESB_NSA_ILi1EEEEEENS1_35KernelTmaWarpSpecializedCooperativeEEENS5_IJNSA_ILi128EEESG_NSA_ILi64EEEEEENS_6half_tENS5_IJlSC_lEEESJ_SK_NS4_8TiledMMAINS4_8MMA_AtomIJNS4_4SM904GMMA26MMA_64x128x16_F32F16F16_SSILNSO_5MajorE0ELSQ_0ELNSO_7ScaleInE1ELSR_1EEEEEENS4_6LayoutINS5_IJSB_SC_SC_EEENS5_IJSC_NSA_ILi0EEESW_EEEEENS5_IJNS4_10UnderscoreESZ_SZ_EEEEENS4_23SM90_TMA_LOAD_MULTICASTENS4_14ComposedLayoutINS4_7SwizzleILi3ELi4ELi3EEENS4_18smem_ptr_flag_bitsILi16EEENSU_INS5_IJNSA_ILi8EEESH_EEENS5_IJSH_SC_EEEEEEEvNS4_8identityES12_S1C_vS1D_EENS_8epilogue10collective6detail29Sm90TmaWarpSpecializedAdapterINS1G_15DefaultEpilogueISJ_SK_SK_NS1F_6thread17LinearCombinationISJ_Li1EffLNS1K_9ScaleType4KindE0ELNS_15FloatRoundStyleE2ESJ_EENS1_15EpilogueDefaultEEEEEvvEEEEvNT_6ParamsE)
        .other          _ZN7cutlass13device_kernelINS_4gemm6kernel13GemmUniversalIN4cute5tupleIJiiiiEEENS1_10collective13CollectiveMmaINS1_34MainloopSm90TmaGmmaWarpSpecializedILi3ENS5_IJNS4_1CILi2EEESB_NSA_ILi1EEEEEENS1_35KernelTmaWarpSpecializedCooperativeEEENS5_IJNSA_ILi128EEESG_NSA_ILi64EEEEEENS_6half_tENS5_IJlSC_lEEESJ_SK_NS4_8TiledMMAINS4_8MMA_AtomIJNS4_4SM904GMMA26MMA_64x128x16_F32F16F16_SSILNSO_5MajorE0ELSQ_0ELNSO_7ScaleInE1ELSR_1EEEEEENS4_6LayoutINS5_IJSB_SC_SC_EEENS5_IJSC_NSA_ILi0EEESW_EEEEENS5_IJNS4_10UnderscoreESZ_SZ_EEEEENS4_23SM90_TMA_LOAD_MULTICASTENS4_14ComposedLayoutINS4_7SwizzleILi3ELi4ELi3EEENS4_18smem_ptr_flag_bitsILi16EEENSU_INS5_IJNSA_ILi8EEESH_EEENS5_IJSH_SC_EEEEEEEvNS4_8identityES12_S1C_vS1D_EENS_8epilogue10collective6detail29Sm90TmaWarpSpecializedAdapterINS1G_15DefaultEpilogueISJ_SK_SK_NS1F_6thread17LinearCombinationISJ_Li1EffLNS1K_9ScaleType4KindE0ELNS_15FloatRoundStyleE2ESJ_EENS1_15EpilogueDefaultEEEEEvvEEEEvNT_6ParamsE,@"STO_CUDA_ENTRY STV_DEFAULT"
_ZN7cutlass13device_kernelINS_4gemm6kernel13GemmUniversalIN4cute5tupleIJiiiiEEENS1_10collective13CollectiveMmaINS1_34MainloopSm90TmaGmmaWarpSpecializedILi3ENS5_IJNS4_1CILi2EEESB_NSA_ILi1EEEEEENS1_35KernelTmaWarpSpecializedCooperativeEEENS5_IJNSA_ILi128EEESG_NSA_ILi64EEEEEENS_6half_tENS5_IJlSC_lEEESJ_SK_NS4_8TiledMMAINS4_8MMA_AtomIJNS4_4SM904GMMA26MMA_64x128x16_F32F16F16_SSILNSO_5MajorE0ELSQ_0ELNSO_7ScaleInE1ELSR_1EEEEEENS4_6LayoutINS5_IJSB_SC_SC_EEENS5_IJSC_NSA_ILi0EEESW_EEEEENS5_IJNS4_10UnderscoreESZ_SZ_EEEEENS4_23SM90_TMA_LOAD_MULTICASTENS4_14ComposedLayoutINS4_7SwizzleILi3ELi4ELi3EEENS4_18smem_ptr_flag_bitsILi16EEENSU_INS5_IJNSA_ILi8EEESH_EEENS5_IJSH_SC_EEEEEEEvNS4_8identityES12_S1C_vS1D_EENS_8epilogue10collective6detail29Sm90TmaWarpSpecializedAdapterINS1G_15DefaultEpilogueISJ_SK_SK_NS1F_6thread17LinearCombinationISJ_Li1EffLNS1K_9ScaleType4KindE0ELNS_15FloatRoundStyleE2ESJ_EENS1_15EpilogueDefaultEEEEEvvEEEEvNT_6ParamsE:
[----:B------:R-:W0:Y:S01]  /*0000*/  LDC R1, c[0x0][0x28] ;  /* 0x00000a00ff017b82 */ /* 0x000e220000000800 */
[----:B------:R-:W1:Y:S01]  /*0010*/  S2R R95, SR_TID.X ;  /* 0x00000000005f7919 */ /* 0x000e620000002100 */
[----:B------:R-:W-:Y:S01]  /*0020*/  ELECT P0, URZ, PT ;  /* 0x00000000003f782f */ /* 0x000fe20003800000 */
[----:B------:R-:W-:Y:S01]  /*0030*/  BSSY B0, `(.L_x_0) ;  /* 0x000000f000007945 */ /* 0x000fe20003800000 */
[--C-:B-1----:R-:W-:Y:S02]  /*0040*/  SHF.R.U32.HI R0, RZ, 0x5, R95.reuse ;  /* 0x00000005ff007819 */ /* 0x102fe4000001165f */
[----:B------:R-:W-:-:S03]  /*0050*/  SHF.R.U32.HI R7, RZ, 0x7, R95 ;  /* 0x00000007ff077819 */ /* 0x000fc6000001165f */
[----:B------:R-:W1:Y:S04]  /*0060*/  SHFL.IDX PT, R3, R0, RZ, 0x1f ;  /* 0x00001fff00037589 */ /* 0x000e6800000e0000 */
[----:B------:R2:W3:Y:S01]  /*0070*/  SHFL.IDX PT, R2, R7, RZ, 0x1f ;  /* 0x00001fff07027589 */ /* 0x0004e200000e0000 */
[----:B-1----:R-:W-:-:S13]  /*0080*/  ISETP.NE.OR P0, PT, R3, RZ, !P0 ;  /* 0x000000ff0300720c */ /* 0x002fda0004705670 */
[----:B0-23--:R-:W-:Y:S05]  /*0090*/  @P0 BRA `(.L_x_1) ;  /* 0x0000000000200947 */ /* 0x00dfea0003800000 */
[----:B------:R-:W-:Y:S02]  /*00a0*/  ULDC.64 UR4, c[0x0][0x198] ;  /* 0x0000660000047ab9 */ /* 0x000fe40000000a00 */
[----:B------:R-:W-:Y:S02]  /*00b0*/  UIADD3 UR6, UP0, UR4, 0xf0, URZ ;  /* 0x000000f004067890 */ /* 0x000fe4000ff1e03f */
[----:B------:R-:W-:Y:S02]  /*00c0*/  UIADD3 UR4, UP1, UR4, 0x1f0, URZ ;  /* 0x000001f004047890 */ /* 0x000fe4000ff3e03f */
[----:B------:R-:W-:Y:S02]  /*00d0*/  UIADD3.X UR7, URZ, UR5, URZ, UP0, !UPT ;  /* 0x000000053f077290 */ /* 0x000fe400087fe43f */
[----:B------:R-:W-:-:S07]  /*00e0*/  UIADD3.X UR5, URZ, UR5, URZ, UP1, !UPT ;  /* 0x000000053f057290 */ /* 0x000fce0008ffe43f */
[----:B------:R0:W-:Y:S02]  /*00f0*/  UTMACCTL.PF [UR6] ;  /* 0x00000000060079b9 */ /* 0x0001e40008040000 */
[----:B------:R0:W-:Y:S02]  /*0100*/  UTMACCTL.PF [UR4] ;  /* 0x00000000040079b9 */ /* 0x0001e40008040000 */
[----:B0-----:R-:W-:Y:S01]  /*0110*/  NOP ;  /* 0x0000000000007918 */ /* 0x001fe20000000000 */
.L_x_1:
[----:B------:R-:W-:Y:S05]  /*0120*/  BSYNC B0 ;  /* 0x0000000000007941 */ /* 0x000fea0003800000 */
.L_x_0:
[----:B------:R-:W0:Y:S02]  /*0130*/  SHFL.IDX PT, R5, R0, RZ, 0x1f ;  /* 0x00001fff00057589 */ /* 0x000e2400000e0000 */
[----:B0-----:R-:W-:-:S13]  /*0140*/  ISETP.NE.AND P0, PT, R5, RZ, PT ;  /* 0x000000ff0500720c */ /* 0x001fda0003f05270 */
[----:B------:R-:W-:Y:S05]  /*0150*/  @P0 BRA `(.L_x_2) ;  /* 0x0000000000500947 */ /* 0x000fea0003800000 */
[----:B------:R-:W0:Y:S01]  /*0160*/  S2UR UR8, SR_CgaCtaId ;  /* 0x00000000000879c3 */ /* 0x000e220000008800 */
[----:B------:R-:W-:Y:S01]  /*0170*/  UMOV UR4, 0x400 ;  /* 0x0000040000047882 */ /* 0x000fe20000000000 */
[----:B------:R-:W-:Y:S01]  /*0180*/  UMOV UR5, 0x1 ;  /* 0x0000000100057882 */ /* 0x000fe20000000000 */
[----:B------:R-:W-:Y:S01]  /*0190*/  UMOV UR6, 0x6 ;  /* 0x0000000600067882 */ /* 0x000fe20000000000 */
[----:B------:R-:W-:Y:S01]  /*01a0*/  ELECT P0, URZ, PT ;  /* 0x00000000003f782f */ /* 0x000fe20003800000 */
[----:B------:R-:W-:-:S04]  /*01b0*/  UIADD3 UR6, -UR6, 0x100000, URZ ;  /* 0x0010000006067890 */ /* 0x000fc8000fffe13f */
[----:B------:R-:W-:Y:S02]  /*01c0*/  USHF.L.U32 UR7, UR6, 0xb, URZ ;  /* 0x0000000b06077899 */ /* 0x000fe4000800063f */
[----:B------:R-:W-:Y:S02]  /*01d0*/  USHF.L.U32 UR6, UR6, 0x1, URZ ;  /* 0x0000000106067899 */ /* 0x000fe4000800063f */
[----:B0-----:R-:W-:Y:S02]  /*01e0*/  ULEA UR8, UR8, UR4, 0x18 ;  /* 0x0000000408087291 */ /* 0x001fe4000f8ec03f */
[----:B------:R-:W-:-:S04]  /*01f0*/  UIADD3 UR4, -UR5, 0x100000, URZ ;  /* 0x0010000005047890 */ /* 0x000fc8000fffe13f */
[----:B------:R-:W-:Y:S02]  /*0200*/  USHF.L.U32 UR5, UR4, 0xb, URZ ;  /* 0x0000000b04057899 */ /* 0x000fe4000800063f */
[----:B------:R-:W-:Y:S01]  /*0210*/  USHF.L.U32 UR4, UR4, 0x1, URZ ;  /* 0x0000000104047899 */ /* 0x000fe2000800063f */
[----:B------:R-:W0:Y:S11]  /*0220*/  FENCE.VIEW.ASYNC.S ;  /* 0x00000000000073c6 */ /* 0x000e360000000000 */
[----:B0-----:R0:W1:Y:S01]  /*0230*/  SYNCS.EXCH.64 URZ, [UR8], UR4 ;  /* 0x00000004083f75b2 */ /* 0x0010620008000100 */
[----:B------:R0:W2:Y:S01]  /*0240*/  SYNCS.EXCH.64 URZ, [UR8+0x18], UR6 ;  /* 0x00001806083f75b2 */ /* 0x0000a20008000100 */
[----:B------:R0:W3:Y:S01]  /*0250*/  SYNCS.EXCH.64 URZ, [UR8+0x8], UR4 ;  /* 0x00000804083f75b2 */ /* 0x0000e20008000100 */
[----:B------:R0:W4:Y:S01]  /*0260*/  SYNCS.EXCH.64 URZ, [UR8+0x20], UR6 ;  /* 0x00002006083f75b2 */ /* 0x0001220008000100 */
[----:B------:R0:W0:Y:S01]  /*0270*/  SYNCS.EXCH.64 URZ, [UR8+0x10], UR4 ;  /* 0x00001004083f75b2 */ /* 0x0000220008000100 */
[----:B------:R0:W0:Y:S01]  /*0280*/  SYNCS.EXCH.64 URZ, [UR8+0x28], UR6 ;  /* 0x00002806083f75b2 */ /* 0x0000220008000100 */
[----:B------:R-:W-:Y:S01]  /*0290*/  NOP ;  /* 0x0000000000007918 */ /* 0x000fe20000000000 */
.L_x_2:
[----:B------:R-:W-:Y:S01]  /*02a0*/  SHF.R.S32.HI R4, RZ, 0x1f, R95 ;  /* 0x0000001fff047819 */ /* 0x000fe2000001145f */
[----:B------:R-:W5:Y:S01]  /*02b0*/  SHFL.IDX PT, R0, R0, RZ, 0x1f ;  /* 0x00001fff00007589 */ /* 0x000f6200000e0000 */
[----:B0-----:R-:W0:Y:S01]  /*02c0*/  S2UR UR8, SR_CTAID.X ;  /* 0x00000000000879c3 */ /* 0x001e220000002500 */
[----:B------:R-:W-:Y:S02]  /*02d0*/  ELECT P0, URZ, PT ;  /* 0x00000000003f782f */ /* 0x000fe40003800000 */
[----:B------:R-:W-:Y:S01]  /*02e0*/  LEA.HI R4, R4, R95, RZ, 0x7 ;  /* 0x0000005f04047211 */ /* 0x000fe200078f38ff */
[----:B------:R-:W-:Y:S01]  /*02f0*/  ULDC UR4, c[0x0][0x150] ;  /* 0x0000540000047ab9 */ /* 0x000fe20000000800 */
[----:B------:R-:W-:Y:S01]  /*0300*/  SHF.R.S32.HI R6, RZ, 0x1f, R5 ;  /* 0x0000001fff067819 */ /* 0x000fe20000011405 */
[----:B------:R-:W-:Y:S01]  /*0310*/  NOP ;  /* 0x0000000000007918 */ /* 0x000fe20000000000 */
[----:B------:R-:W-:Y:S01]  /*0320*/  LOP3.LUT R4, R4, 0xffffff80, RZ, 0xc0, !PT ;  /* 0xffffff8004047812 */ /* 0x000fe200078ec0ff */
[----:B------:R-:W-:Y:S01]  /*0330*/  NOP ;  /* 0x0000000000007918 */ /* 0x000fe20000000000 */
[----:B------:R-:W-:Y:S01]  /*0340*/  LEA.HI R6, R6, R5, RZ, 0x2 ;  /* 0x0000000506067211 */ /* 0x000fe200078f10ff */
[----:B------:R-:W1:Y:S01]  /*0350*/  LDC R11, c[0x0][0x144] ;  /* 0x00005100ff0b7b82 */ /* 0x000e620000000800 */
[----:B------:R-:W-:Y:S01]  /*0360*/  IMAD.MOV.U32 R22, RZ, RZ, 0x1 ;  /* 0x00000001ff167424 */ /* 0x000fe200078e00ff */
[----:B------:R-:W-:Y:S01]  /*0370*/  ISETP.NE.AND P3, PT, R2, RZ, PT ;  /* 0x000000ff0200720c */ /* 0x000fe20003f65270 */
[----:B------:R-:W-:Y:S01]  /*0380*/  IMAD.IADD R8, R95, 0x1, -R4 ;  /* 0x000000015f087824 */ /* 0x000fe200078e0a04 */
[----:B------:R-:W-:Y:S01]  /*0390*/  LOP3.LUT R6, R6, 0x3ffffffc, RZ, 0xc0, !PT ;  /* 0x3ffffffc06067812 */ /* 0x000fe200078ec0ff */
[----:B------:R-:W2:Y:S03]  /*03a0*/  S2R R4, SR_CTAID.Y ;  /* 0x0000000000047919 */ /* 0x000ea60000002600 */
[----:B------:R-:W-:Y:S01]  /*03b0*/  SHF.R.S32.HI R9, RZ, 0x1f, R8 ;  /* 0x0000001fff097819 */ /* 0x000fe20000011408 */
[----:B------:R-:W-:Y:S01]  /*03c0*/  IMAD.IADD R6, R5, 0x1, -R6 ;  /* 0x0000000105067824 */ /* 0x000fe200078e0a06 */
[----:B------:R-:W3:Y:S02]  /*03d0*/  LDC R13, c[0x0][0x140] ;  /* 0x00005000ff0d7b82 */ /* 0x000ee40000000800 */
[----:B------:R-:W-:-:S02]  /*03e0*/  LEA.HI R9, R9, R8, RZ, 0x3 ;  /* 0x0000000809097211 */ /* 0x000fc400078f18ff */
[----:B-----5:R-:W-:Y:S02]  /*03f0*/  ISETP.NE.OR P0, PT, R0, RZ, !P0 ;  /* 0x000000ff0000720c */ /* 0x020fe40004705670 */
[--C-:B------:R-:W-:Y:S02]  /*0400*/  SHF.R.S32.HI R0, RZ, 0x3, R9.reuse ;  /* 0x00000003ff007819 */ /* 0x100fe40000011409 */
[----:B0-----:R-:W-:Y:S02]  /*0410*/  I2FP.F32.U32 R10, UR8 ;  /* 0x00000008000a7c45 */ /* 0x001fe40008201000 */
[----:B------:R-:W-:-:S03]  /*0420*/  SHF.R.S32.HI R9, RZ, 0x1f, R9 ;  /* 0x0000001fff097819 */ /* 0x000fc60000011409 */
[----:B------:R-:W-:Y:S01]  /*0430*/  FMUL R10, R10, UR4 ;  /* 0x000000040a0a7c20 */ /* 0x000fe20008400000 */
[----:B------:R-:W-:Y:S01]  /*0440*/  LEA.HI R9, R9, R0, RZ, 0x2 ;  /* 0x0000000009097211 */ /* 0x000fe200078f10ff */
[----:B------:R-:W-:Y:S02]  /*0450*/  ULDC UR4, c[0x0][0x154] ;  /* 0x0000550000047ab9 */ /* 0x000fe40000000800 */
[----:B------:R-:W-:Y:S01]  /*0460*/  VOTEU.ALL UP0, P0 ;  /* 0x00000000003f7886 */ /* 0x000fe20000000000 */
[----:B------:R-:W-:Y:S01]  /*0470*/  LOP3.LUT R9, R9, 0xfffffffc, RZ, 0xc0, !PT ;  /* 0xfffffffc09097812 */ /* 0x000fe200078ec0ff */
[----:B------:R-:W0:Y:S01]  /*0480*/  F2I.U32.TRUNC.NTZ R10, R10 ;  /* 0x0000000a000a7305 */ /* 0x000e22000020f000 */
[----:B------:R-:W-:Y:S02]  /*0490*/  VOTEU.ALL UP1, P0 ;  /* 0x00000000003f7886 */ /* 0x000fe40000020000 */
[----:B------:R-:W5:Y:S01]  /*04a0*/  @!UP0 S2UR UR7, SR_CgaCtaId ;  /* 0x00000000000789c3 */ /* 0x000f620000008800 */
[----:B------:R-:W-:Y:S01]  /*04b0*/  IMAD.IADD R9, R0, 0x1, -R9 ;  /* 0x0000000100097824 */ /* 0x000fe200078e0a09 */
[----:B------:R-:W-:Y:S01]  /*04c0*/  SHF.R.S32.HI R0, RZ, 0x1f, R3 ;  /* 0x0000001fff007819 */ /* 0x000fe20000011403 */
[----:B------:R-:W-:Y:S01]  /*04d0*/  @!UP0 UMOV UR6, 0x400 ;  /* 0x0000040000068882 */ /* 0x000fe20000000000 */
[----:B---3--:R-:W-:Y:S01]  /*04e0*/  ISETP.EQ.U32.AND P2, PT, R13, 0x1, PT ;  /* 0x000000010d00780c */ /* 0x008fe20003f42070 */
[----:B------:R-:W-:Y:S01]  /*04f0*/  IMAD R19, R6, 0x4, R9 ;  /* 0x0000000406137824 */ /* 0x000fe200078e0209 */
[----:B--2---:R-:W-:-:S02]  /*0500*/  I2FP.F32.U32 R12, R4 ;  /* 0x00000004000c7245 */ /* 0x004fc40000201000 */
[----:B------:R-:W2:Y:S01]  /*0510*/  LDC R9, c[0x0][0x148] ;  /* 0x00005200ff097b82 */ /* 0x000ea20000000800 */
[----:B------:R-:W-:Y:S02]  /*0520*/  LEA.HI R0, R0, R3, RZ, 0x2 ;  /* 0x0000000300007211 */ /* 0x000fe400078f10ff */
[----:B------:R-:W-:Y:S01]  /*0530*/  LEA.HI R6, R19, R19, RZ, 0x1 ;  /* 0x0000001313067211 */ /* 0x000fe200078f08ff */
[----:B0-----:R-:W-:Y:S02]  /*0540*/  IMAD.MOV R14, RZ, RZ, -R10 ;  /* 0x000000ffff0e7224 */ /* 0x001fe400078e0a0a */
[----:B------:R-:W-:Y:S01]  /*0550*/  FMUL R12, R12, UR4 ;  /* 0x000000040c0c7c20 */ /* 0x000fe20008400000 */
[----:B------:R-:W-:Y:S01]  /*0560*/  LOP3.LUT R0, R0, 0xfffffffc, RZ, 0xc0, !PT ;  /* 0xfffffffc00007812 */ /* 0x000fe200078ec0ff */
[----:B------:R-:W-:Y:S01]  /*0570*/  UMOV UR4, 0x20 ;  /* 0x0000002000047882 */ /* 0x000fe20000000000 */
[----:B------:R-:W-:Y:S01]  /*0580*/  LOP3.LUT R10, R6, 0xfffffffe, RZ, 0xc0, !PT ;  /* 0xfffffffe060a7812 */ /* 0x000fe200078ec0ff */
[----:B-1----:R-:W-:Y:S01]  /*0590*/  IMAD R6, R11, R14, UR8 ;  /* 0x000000080b067e24 */ /* 0x002fe2000f8e020e */
[----:B------:R-:W-:-:S04]  /*05a0*/  @!UP0 UIADD3 UR4, -UR4, 0x100000, URZ ;  /* 0x0010000004048890 */ /* 0x000fc8000fffe13f */
[----:B------:R-:W-:Y:S02]  /*05b0*/  @!UP0 USHF.L.U32 UR5, UR4, 0xb, URZ ;  /* 0x0000000b04058899 */ /* 0x000fe4000800063f */
[----:B------:R-:W-:Y:S01]  /*05c0*/  @!UP0 USHF.L.U32 UR4, UR4, 0x1, URZ ;  /* 0x0000000104048899 */ /* 0x000fe2000800063f */
[----:B------:R-:W0:Y:S01]  /*05d0*/  F2I.U32.TRUNC.NTZ R12, R12 ;  /* 0x0000000c000c7305 */ /* 0x000e22000020f000 */
[----:B------:R-:W-:Y:S02]  /*05e0*/  IMAD.IADD R3, R3, 0x1, -R0 ;  /* 0x0000000103037824 */ /* 0x000fe400078e0a00 */
[C---:B------:R-:W-:Y:S02]  /*05f0*/  IMAD.IADD R11, R19.reuse, 0x1, -R10 ;  /* 0x00000001130b7824 */ /* 0x040fe400078e0a0a */
[----:B------:R-:W-:Y:S01]  /*0600*/  IMAD.SHL.U32 R10, R19, 0x4, RZ ;  /* 0x00000004130a7824 */ /* 0x000fe200078e00ff */
[----:B-----5:R-:W-:Y:S01]  /*0610*/  @!UP0 ULEA UR6, UR7, UR6, 0x18 ;  /* 0x0000000607068291 */ /* 0x020fe2000f8ec03f */
[----:B------:R-:W-:Y:S01]  /*0620*/  ISETP.NE.AND P1, PT, R3, 0x3, PT ;  /* 0x000000030300780c */ /* 0x000fe20003f25270 */
[----:B------:R-:W-:Y:S01]  /*0630*/  VOTEU.ALL UP0, P0 ;  /* 0x00000000003f7886 */ /* 0x000fe20000000000 */
[----:B------:R-:W-:-:S02]  /*0640*/  ISETP.NE.AND P4, PT, R11, R6, PT ;  /* 0x000000060b00720c */ /* 0x000fc40003f85270 */
[----:B------:R-:W-:Y:S02]  /*0650*/  LOP3.LUT R19, R19, 0xc, R10, 0x78, !PT ;  /* 0x0000000c13137812 */ /* 0x000fe400078e780a */
[----:B------:R-:W-:Y:S01]  /*0660*/  LOP3.LUT P0, RZ, R8, 0x7, RZ, 0xc0, !PT ;  /* 0x0000000708ff7812 */ /* 0x000fe2000780c0ff */
[C---:B------:R-:W-:Y:S01]  /*0670*/  VIADD R8, R2.reuse, 0xffffffff ;  /* 0xffffffff02087836 */ /* 0x040fe20000000000 */
[----:B------:R-:W-:Y:S01]  /*0680*/  ISETP.EQ.OR P1, PT, R3, RZ, !P1 ;  /* 0x000000ff0300720c */ /* 0x000fe20004f22670 */
[----:B0-----:R-:W-:Y:S01]  /*0690*/  IMAD.MOV R23, RZ, RZ, -R12 ;  /* 0x000000ffff177224 */ /* 0x001fe200078e0a0c */
[----:B------:R-:W-:Y:S01]  /*06a0*/  ISETP.LT.U32.AND P0, PT, R19, 0x4, !P0 ;  /* 0x000000041300780c */ /* 0x000fe20004701070 */
[----:B------:R-:W0:Y:S02]  /*06b0*/  FENCE.VIEW.ASYNC.S ;  /* 0x00000000000073c6 */ /* 0x000e240000000000 */
[----:B0-----:R0:W1:Y:S01]  /*06c0*/  @!UP0 SYNCS.EXCH.64 URZ, [UR6+0x40], UR4 ;  /* 0x00004004063f85b2 */ /* 0x0010620008000100 */
[----:B------:R-:W-:Y:S01]  /*06d0*/  ISETP.EQ.AND P1, PT, R2, RZ, P1 ;  /* 0x000000ff0200720c */ /* 0x000fe20000f22270 */
[----:B--2---:R-:W-:Y:S01]  /*06e0*/  IMAD R11, R9, R23, R4 ;  /* 0x00000017090b7224 */ /* 0x004fe200078e0204 */
[----:B------:R-:W-:-:S02]  /*06f0*/  ISETP.GE.U32.AND P6, PT, R8, 0x2, PT ;  /* 0x000000020800780c */ /* 0x000fc40003fc6070 */
[----:B------:R-:W-:Y:S02]  /*0700*/  @P4 LEA.HI R0, R19, R19, RZ, 0x1 ;  /* 0x0000001313004211 */ /* 0x000fe400078f08ff */
[----:B------:R-:W-:Y:S02]  /*0710*/  SEL R18, RZ, 0x1, !P1 ;  /* 0x00000001ff127807 */ /* 0x000fe40004800000 */
[----:B------:R-:W-:Y:S02]  /*0720*/  @P4 SHF.R.S32.HI R0, RZ, 0x1, R0 ;  /* 0x00000001ff004819 */ /* 0x000fe40000011400 */
[----:B------:R-:W-:Y:S02]  /*0730*/  SEL R18, R18, 0x2, P6 ;  /* 0x0000000212127807 */ /* 0x000fe40003000000 */
[----:B------:R-:W-:Y:S02]  /*0740*/  @P4 ISETP.NE.AND P5, PT, R0, R11, PT ;  /* 0x0000000b0000420c */ /* 0x000fe40003fa5270 */
[----:B------:R-:W-:Y:S01]  /*0750*/  SEL R11, RZ, 0x1, !P0 ;  /* 0x00000001ff0b7807 */ /* 0x000fe20004000000 */
[----:B------:R0:W2:Y:S01]  /*0760*/  @!UP1 SYNCS.EXCH.64 URZ, [UR6+0x48], UR4 ;  /* 0x00004804063f95b2 */ /* 0x0000a20008000100 */
[----:B------:R-:W-:Y:S01]  /*0770*/  @P4 SEL R22, RZ, 0x1, P5 ;  /* 0x00000001ff164807 */ /* 0x000fe20002800000 */
[----:B------:R-:W-:Y:S01]  /*0780*/  NOP ;  /* 0x0000000000007918 */ /* 0x000fe20000000000 */
[----:B------:R-:W-:-:S02]  /*0790*/  LOP3.LUT R0, R95, 0x7f, RZ, 0xc0, !PT ;  /* 0x0000007f5f007812 */ /* 0x000fc400078ec0ff */
[----:B------:R-:W-:Y:S01]  /*07a0*/  LOP3.LUT R22, R22, R11, RZ, 0xc0, !PT ;  /* 0x0000000b16167212 */ /* 0x000fe200078ec0ff */
[----:B01----:R-:W-:Y:S06]  /*07b0*/  @!P2 BRA `(.L_x_3) ;  /* 0x000000000008a947 */ /* 0x003fec0003800000 */
[----:B--2-4-:R-:W-:Y:S01]  /*07c0*/  UCGABAR_ARV ;  /* 0x00000000000079c7 */ /* 0x014fe20008000000 */
[----:B------:R-:W-:Y:S05]  /*07d0*/  BRA `(.L_x_4) ;  /* 0x0000000000047947 */ /* 0x000fea0003800000 */
.L_x_3:
[----:B--2-4-:R-:W-:Y:S01]  /*07e0*/  NOP ;  /* 0x0000000000007918 */ /* 0x014fe20000000000 */
.L_x_4:
[----:B------:R-:W0:Y:S01]  /*07f0*/  LDC R2, c[0x0][0x65c] ;  /* 0x00019700ff027b82 */ /* 0x000e220000000800 */
[----:B------:R-:W-:Y:S02]  /*0800*/  IMAD.U32 R10, RZ, RZ, UR8 ;  /* 0x00000008ff0a7e24 */ /* 0x000fe4000f8e00ff */
[----:B------:R-:W-:Y:S01]  /*0810*/  IMAD.MOV.U32 R11, RZ, RZ, RZ ;  /* 0x000000ffff0b7224 */ /* 0x000fe200078e00ff */
[----:B0-----:R-:W-:-:S04]  /*0820*/  ISETP.NE.AND P1, PT, R2, 0x1, PT ;  /* 0x000000010200780c */ /* 0x001fc80003f25270 */
[----:B------:R-:W-:-:S09]  /*0830*/  P2R R5, PR, RZ, 0x2 ;  /* 0x00000002ff057803 */ /* 0x000fd20000000000 */
[----:B------:R-:W0:Y:S01]  /*0840*/  @P1 LDC R17, c[0x0][0x10] ;  /* 0x00000400ff111b82 */ /* 0x000e220000000800 */
[----:B------:R-:W-:Y:S02]  /*0850*/  @P1 IMAD.MOV.U32 R5, RZ, RZ, RZ ;  /* 0x000000ffff051224 */ /* 0x000fe400078e00ff */
[----:B------:R-:W-:-:S05]  /*0860*/  @P1 IMAD.MOV.U32 R15, RZ, RZ, RZ ;  /* 0x000000ffff0f1224 */ /* 0x000fca00078e00ff */
[----:B------:R-:W1:Y:S01]  /*0870*/  @!P1 LDC R13, c[0x0][0xc] ;  /* 0x00000300ff0d9b82 */ /* 0x000e620000000800 */
[----:B------:R-:W-:Y:S01]  /*0880*/  ULDC UR4, c[0x0][0xc] ;  /* 0x0000030000047ab9 */ /* 0x000fe20000000800 */
[----:B------:R-:W-:Y:S01]  /*0890*/  ULDC UR5, c[0x0][0x10] ;  /* 0x0000040000057ab9 */ /* 0x000fe20000000800 */
[----:B------:R-:W-:Y:S01]  /*08a0*/  ULDC UR6, c[0x0][0x14] ;  /* 0x0000050000067ab9 */ /* 0x000fe20000000800 */
[----:B------:R-:W-:-:S04]  /*08b0*/  UIMAD.WIDE.U32 UR4, UR4, UR5, URZ ;  /* 0x00000005040472a5 */ /* 0x000fc8000f8e003f */
[----:B------:R-:W-:Y:S02]  /*08c0*/  UIMAD.WIDE.U32 UR36, UR4, UR6, URZ ;  /* 0x00000006042472a5 */ /* 0x000fe4000f8e003f */
[----:B------:R-:W-:-:S04]  /*08d0*/  UIMAD UR42, UR5, UR6, URZ ;  /* 0x00000006052a72a4 */ /* 0x000fc8000f8e023f */
[----:B------:R-:W-:Y:S01]  /*08e0*/  UIADD3 UR42, UR37, UR42, URZ ;  /* 0x0000002a252a7290 */ /* 0x000fe2000fffe03f */
[----:B0-----:R-:W-:-:S04]  /*08f0*/  @P1 IMAD.WIDE.U32 R16, R17, UR8, R4 ;  /* 0x0000000811101c25 */ /* 0x001fc8000f8e0004 */
[----:B------:R-:W-:Y:S02]  /*0900*/  @P1 IMAD.IADD R17, R17, 0x1, R15 ;  /* 0x0000000111111824 */ /* 0x000fe400078e020f */
[----:B-1----:R-:W-:-:S04]  /*0910*/  @!P1 IMAD.WIDE.U32 R10, R4, R13, R10 ;  /* 0x0000000d040a9225 */ /* 0x002fc800078e000a */
[----:B------:R-:W-:Y:S02]  /*0920*/  @!P1 IMAD.MOV.U32 R16, RZ, RZ, R10 ;  /* 0x000000ffff109224 */ /* 0x000fe400078e000a */
[----:B------:R-:W-:Y:S01]  /*0930*/  @!P1 IMAD.MOV.U32 R17, RZ, RZ, R11 ;  /* 0x000000ffff119224 */ /* 0x000fe200078e000b */
[----:B------:R-:W-:Y:S06]  /*0940*/  @!P2 BRA `(.L_x_5) ;  /* 0x00000000000ca947 */ /* 0x000fec0003800000 */
[----:B------:R-:W-:Y:S01]  /*0950*/  UCGABAR_WAIT ;  /* 0x0000000000007dc7 */ /* 0x000fe20008000000 */
[----:B------:R-:W-:Y:S01]  /*0960*/  CCTL.IVALL ;  /* 0x00000000ff00798f */ /* 0x000fe20002000000 */
[----:B------:R-:W-:Y:S05]  /*0970*/  BRA `(.L_x_6) ;  /* 0x0000000000047947 */ /* 0x000fea0003800000 */
.L_x_5:
[----:B------:R-:W-:Y:S06]  /*0980*/  BAR.SYNC.DEFER_BLOCKING 0x0 ;  /* 0x0000000000007b1d */ /* 0x000fec0000010000 */
.L_x_6:
[----:B------:R-:W-:Y:S05]  /*0990*/  @!P3 BRA `(.L_x_7) ;  /* 0x0000005c00a8b947 */ /* 0x000fea0003800000 */
[----:B------:R-:W-:-:S13]  /*09a0*/  ISETP.GT.U32.AND P0, PT, R8, 0x1, PT ;  /* 0x000000010800780c */ /* 0x000fda0003f04070 */
[----:B------:R-:W-:Y:S05]  /*09b0*/  @P0 EXIT ;  /* 0x000000000000094d */ /* 0x000fea0003800000 */
[----:B------:R-:W-:Y:S01]  /*09c0*/  ULDC.64 UR4, c[0x0][0x650] ;  /* 0x0001940000047ab9 */ /* 0x000fe20000000a00 */
[----:B------:R-:W-:Y:S01]  /*09d0*/  PRMT R3, RZ, 0x7610, R3 ;  /* 0x00007610ff037816 */ /* 0x000fe20000000003 */
[----:B------:R-:W-:Y:S01]  /*09e0*/  IMAD.MOV.U32 R103, RZ, RZ, -0x1 ;  /* 0xffffffffff677424 */ /* 0x000fe200078e00ff */
[----:B------:R-:W-:Y:S01]  /*09f0*/  ISETP.GE.U32.AND P0, PT, R16, UR4, PT ;  /* 0x0000000410007c0c */ /* 0x000fe2000bf06070 */
[----:B------:R-:W-:Y:S02]  /*0a00*/  IMAD.MOV.U32 R100, RZ, RZ, -0x1 ;  /* 0xffffffffff647424 */ /* 0x000fe400078e00ff */
[----:B------:R-:W-:Y:S01]  /*0a10*/  IMAD.MOV.U32 R101, RZ, RZ, -0x1 ;  /* 0xffffffffff657424 */ /* 0x000fe200078e00ff */
[----:B------:R-:W-:-:S13]  /*0a20*/  ISETP.GE.U32.AND.EX P0, PT, R17, UR5, PT, P0 ;  /* 0x0000000511007c0c */ /* 0x000fda000bf06100 */
[----:B------:R-:W-:Y:S05]  /*0a30*/  @P0 BRA `(.L_x_8) ;  /* 0x0000000400280947 */ /* 0x000fea0003800000 */
[----:B------:R-:W0:Y:S01]  /*0a40*/  LDC.64 R24, c[0x0][0x628] ;  /* 0x00018a00ff187b82 */ /* 0x000e220000000a00 */
[----:B------:R-:W-:Y:S02]  /*0a50*/  IMAD.MOV.U32 R10, RZ, RZ, R16 ;  /* 0x000000ffff0a7224 */ /* 0x000fe400078e0010 */
[----:B------:R-:W-:-:S05]  /*0a60*/  IMAD.MOV.U32 R11, RZ, RZ, R17 ;  /* 0x000000ffff0b7224 */ /* 0x000fca00078e0011 */
[----:B------:R-:W1:Y:S08]  /*0a70*/  LDC R8, c[0x0][0x630] ;  /* 0x00018c00ff087b82 */ /* 0x000e700000000800 */
[----:B------:R-:W2:Y:S01]  /*0a80*/  LDC.64 R26, c[0x0][0x620] ;  /* 0x00018800ff1a7b82 */ /* 0x000ea20000000a00 */
[----:B0-----:R-:W-:-:S04]  /*0a90*/  ISETP.NE.U32.AND P0, PT, R24, RZ, PT ;  /* 0x000000ff1800720c */ /* 0x001fc80003f05070 */
[----:B------:R-:W-:-:S13]  /*0aa0*/  ISETP.NE.AND.EX P0, PT, R25, RZ, PT, P0 ;  /* 0x000000ff1900720c */ /* 0x000fda0003f05300 */
[----:B-12---:R-:W-:Y:S05]  /*0ab0*/  @!P0 BRA `(.L_x_9) ;  /* 0x0000000000288947 */ /* 0x006fea0003800000 */
[----:B------:R-:W0:Y:S02]  /*0ac0*/  LDC R3, c[0x0][0x634] ;  /* 0x00018d00ff037b82 */ /* 0x000e240000000800 */
[----:B0-----:R-:W-:-:S05]  /*0ad0*/  IADD3 R3, P0, R16, R3, RZ ;  /* 0x0000000310037210 */ /* 0x001fca0007f1e0ff */
[----:B------:R-:W-:-:S04]  /*0ae0*/  IMAD.X R21, RZ, RZ, R17, P0 ;  /* 0x000000ffff157224 */ /* 0x000fc800000e0611 */
[----:B------:R-:W-:-:S04]  /*0af0*/  IMAD.WIDE.U32 R10, R21, R24, RZ ;  /* 0x00000018150a7225 */ /* 0x000fc800078e00ff */
[----:B------:R-:W-:-:S04]  /*0b00*/  IMAD.WIDE.U32 R12, P0, R3, R25, R10 ;  /* 0x00000019030c7225 */ /* 0x000fc8000780000a */
[----:B------:R-:W-:-:S04]  /*0b10*/  IMAD.WIDE.U32 R10, R3, R24, RZ ;  /* 0x00000018030a7225 */ /* 0x000fc800078e00ff */
[----:B------:R-:W-:Y:S01]  /*0b20*/  IMAD.X R15, RZ, RZ, RZ, P0 ;  /* 0x000000ffff0f7224 */ /* 0x000fe200000e06ff */
[----:B------:R-:W-:Y:S01]  /*0b30*/  IADD3 RZ, P0, R11, R12, RZ ;  /* 0x0000000c0bff7210 */ /* 0x000fe20007f1e0ff */
[----:B------:R-:W-:-:S04]  /*0b40*/  IMAD.MOV.U32 R14, RZ, RZ, R13 ;  /* 0x000000ffff0e7224 */ /* 0x000fc800078e000d */
[----:B------:R-:W-:-:S08]  /*0b50*/  IMAD.WIDE.U32.X R10, R21, R25, R14, P0 ;  /* 0x00000019150a7225 */ /* 0x000fd000000e040e */
.L_x_9:
[----:B------:R-:W0:Y:S01]  /*0b60*/  LDC.64 R30, c[0x0][0x640] ;  /* 0x00019000ff1e7b82 */ /* 0x000e220000000a00 */
[-CC-:B------:R-:W-:Y:S01]  /*0b70*/  SHF.R.U64 R101, R10, R8.reuse, R11.reuse ;  /* 0x000000080a657219 */ /* 0x180fe2000000120b */
[----:B------:R-:W-:Y:S01]  /*0b80*/  IMAD R29, R9, R23, R4 ;  /* 0x00000017091d7224 */ /* 0x000fe200078e0204 */
[----:B------:R-:W-:Y:S01]  /*0b90*/  SHF.R.U32.HI R3, RZ, R8, R11 ;  /* 0x00000008ff037219 */ /* 0x000fe2000001160b */
[----:B------:R-:W-:Y:S01]  /*0ba0*/  IMAD.MOV.U32 R23, RZ, RZ, 0x1 ;  /* 0x00000001ff177424 */ /* 0x000fe200078e00ff */
[----:B------:R-:W-:-:S03]  /*0bb0*/  IADD3 R5, P0, RZ, -R101, RZ ;  /* 0x80000065ff057210 */ /* 0x000fc60007f1e0ff */
[----:B------:R-:W1:Y:S02]  /*0bc0*/  LDC R12, c[0x0][0x618] ;  /* 0x00018600ff0c7b82 */ /* 0x000e640000000800 */
[----:B------:R-:W-:Y:S02]  /*0bd0*/  IMAD.X R3, RZ, RZ, ~R3, P0 ;  /* 0x000000ffff037224 */ /* 0x000fe400000e0e03 */
[----:B------:R-:W-:-:S04]  /*0be0*/  IMAD.WIDE.U32 R10, R5, R26, R16 ;  /* 0x0000001a050a7225 */ /* 0x000fc800078e0010 */
[----:B------:R-:W2:Y:S01]  /*0bf0*/  LDC R20, c[0x0][0x608] ;  /* 0x00018200ff147b82 */ /* 0x000ea20000000800 */
[----:B------:R-:W-:Y:S02]  /*0c00*/  IMAD R8, R3, R26, RZ ;  /* 0x0000001a03087224 */ /* 0x000fe400078e02ff */
[----:B------:R-:W-:Y:S02]  /*0c10*/  IMAD.MOV.U32 R3, RZ, RZ, -0x1 ;  /* 0xffffffffff037424 */ /* 0x000fe400078e00ff */
[----:B------:R-:W-:-:S03]  /*0c20*/  IMAD R5, R5, R27, R8 ;  /* 0x0000001b05057224 */ /* 0x000fc600078e0208 */
[----:B------:R-:W3:Y:S01]  /*0c30*/  LDC R28, c[0x0][0x658] ;  /* 0x00019600ff1c7b82 */ /* 0x000ee20000000800 */
[----:B------:R-:W-:Y:S01]  /*0c40*/  IMAD.IADD R5, R11, 0x1, R5 ;  /* 0x000000010b057824 */ /* 0x000fe200078e0205 */
[----:B0-----:R-:W-:-:S04]  /*0c50*/  ISETP.NE.U32.AND P0, PT, R30, RZ, PT ;  /* 0x000000ff1e00720c */ /* 0x001fc80003f05070 */
[----:B------:R-:W-:Y:S02]  /*0c60*/  ISETP.NE.AND.EX P0, PT, R31, RZ, PT, P0 ;  /* 0x000000ff1f00720c */ /* 0x000fe40003f05300 */
[----:B------:R-:W0:Y:S01]  /*0c70*/  LDC R24, c[0x0][0x600] ;  /* 0x00018000ff187b82 */ /* 0x000e220000000800 */
[-CC-:B-1----:R-:W-:Y:S02]  /*0c80*/  SHF.R.U64 R14, R10, R12.reuse, R5.reuse ;  /* 0x0000000c0a0e7219 */ /* 0x182fe40000001205 */
[----:B------:R-:W-:-:S05]  /*0c90*/  SHF.R.U32.HI R5, RZ, R12, R5 ;  /* 0x0000000cff057219 */ /* 0x000fca0000011605 */
[----:B------:R-:W1:Y:S01]  /*0ca0*/  LDC R15, c[0x0][0x648] ;  /* 0x00019200ff0f7b82 */ /* 0x000e620000000800 */
[-CC-:B--2---:R-:W-:Y:S02]  /*0cb0*/  SHF.R.U64 R27, R14, R20.reuse, R5.reuse ;  /* 0x000000140e1b7219 */ /* 0x184fe40000001205 */
[----:B------:R-:W-:-:S05]  /*0cc0*/  SHF.R.U32.HI R5, RZ, R20, R5 ;  /* 0x00000014ff057219 */ /* 0x000fca0000011605 */
[----:B------:R-:W2:Y:S01]  /*0cd0*/  LDC R21, c[0x0][0x638] ;  /* 0x00018e00ff157b82 */ /* 0x000ea20000000800 */
[-CC-:B---3--:R-:W-:Y:S02]  /*0ce0*/  SHF.R.U64 R20, R27, R28.reuse, R5.reuse ;  /* 0x0000001c1b147219 */ /* 0x188fe40000001205 */
[-C--:B------:R-:W-:Y:S02]  /*0cf0*/  SHF.L.U32 R3, R3, R28.reuse, RZ ;  /* 0x0000001c03037219 */ /* 0x080fe400000006ff */
[----:B------:R-:W-:Y:S01]  /*0d00*/  SHF.R.U32.HI R5, RZ, R28, R5 ;  /* 0x0000001cff057219 */ /* 0x000fe20000011605 */
[----:B------:R-:W-:Y:S01]  /*0d10*/  IMAD.MOV.U32 R4, RZ, RZ, R20 ;  /* 0x000000ffff047224 */ /* 0x000fe200078e0014 */
[----:B------:R-:W-:Y:S01]  /*0d20*/  LOP3.LUT R12, RZ, R3, RZ, 0x33, !PT ;  /* 0x00000003ff0c7212 */ /* 0x000fe200078e33ff */
[----:B------:R-:W3:Y:S01]  /*0d30*/  LDC R25, c[0x0][0x610] ;  /* 0x00018400ff197b82 */ /* 0x000ee20000000800 */
[----:B------:R-:W-:Y:S05]  /*0d40*/  @!P0 BRA `(.L_x_10) ;  /* 0x0000000000288947 */ /* 0x000fea0003800000 */
[----:B------:R-:W4:Y:S02]  /*0d50*/  LDC R3, c[0x0][0x64c] ;  /* 0x00019300ff037b82 */ /* 0x000f240000000800 */
[----:B----4-:R-:W-:-:S05]  /*0d60*/  IADD3 R3, P0, R20, R3, RZ ;  /* 0x0000000314037210 */ /* 0x010fca0007f1e0ff */
        /* <DEDUP_REMOVED lines=8> */
.L_x_10:
[----:B-1----:R-:W-:Y:S01]  /*0df0*/  SHF.R.U64 R4, R4, R15, R5 ;  /* 0x0000000f04047219 */ /* 0x002fe20000001205 */
[----:B0-----:R-:W-:Y:S01]  /*0e00*/  VIADD R5, R24, 0xffffffff ;  /* 0xffffffff18057836 */ /* 0x001fe20000000000 */
[----:B------:R-:W-:Y:S02]  /*0e10*/  SHF.L.U32 R3, R23, R28, RZ ;  /* 0x0000001c17037219 */ /* 0x000fe400000006ff */
[----:B------:R-:W-:Y:S01]  /*0e20*/  LOP3.LUT R12, R27, R12, RZ, 0xc0, !PT ;  /* 0x0000000c1b0c7212 */ /* 0x000fe200078ec0ff */
[----:B------:R-:W-:Y:S01]  /*0e30*/  IMAD.MOV R8, RZ, RZ, -R4 ;  /* 0x000000ffff087224 */ /* 0x000fe200078e0a04 */
[----:B------:R-:W-:Y:S02]  /*0e40*/  SEL R6, R6, R29, !P1 ;  /* 0x0000001d06067207 */ /* 0x000fe40004800000 */
[----:B------:R-:W-:Y:S01]  /*0e50*/  LOP3.LUT R5, R14, R5, RZ, 0xc0, !PT ;  /* 0x000000050e057212 */ /* 0x000fe200078ec0ff */
[----:B------:R-:W-:Y:S02]  /*0e60*/  IMAD R9, R3, R4, R12 ;  /* 0x0000000403097224 */ /* 0x000fe400078e020c */
[----:B--2---:R-:W-:-:S02]  /*0e70*/  IMAD R3, R8, R21, R20 ;  /* 0x0000001508037224 */ /* 0x004fc400078e0214 */
[----:B---3--:R-:W-:Y:S02]  /*0e80*/  IMAD R6, R9, R25, R6 ;  /* 0x0000001909067224 */ /* 0x008fe400078e0206 */
[----:B------:R-:W-:Y:S02]  /*0e90*/  IMAD R103, R3, R24, R5 ;  /* 0x0000001803677224 */ /* 0x000fe400078e0205 */
[----:B------:R-:W-:-:S03]  /*0ea0*/  IMAD.MOV.U32 R4, RZ, RZ, 0x1 ;  /* 0x00000001ff047424 */ /* 0x000fc600078e00ff */
[----:B------:R-:W-:Y:S02]  /*0eb0*/  SEL R100, R103, R6, !P1 ;  /* 0x0000000667647207 */ /* 0x000fe40004800000 */
[----:B------:R-:W-:Y:S02]  /*0ec0*/  PRMT R3, R4, 0x7610, R3 ;  /* 0x0000761004037816 */ /* 0x000fe40000000003 */
[----:B------:R-:W-:-:S07]  /*0ed0*/  SEL R103, R6, R103, !P1 ;  /* 0x0000006706677207 */ /* 0x000fce0004800000 */
.L_x_8:
[----:B------:R-:W-:-:S08]  /*0ee0*/  NOP ;  /* 0x0000000000007918 */ /* 0x000fd00000000000 */
[----:B------:R-:W0:Y:S02]  /*0ef0*/  USETMAXREG.TRY_ALLOC.CTAPOOL UP0, 0xe8 ;  /* 0x000000e8000079c8 */ /* 0x000e240008000600 */
[----:B0-----:R-:W-:-:S13]  /*0f00*/  PLOP3.LUT P0, PT, PT, PT, UP0, 0x80, 0x0 ;  /* 0x000000000000781c */ /* 0x001fda0003f0f008 */
[----:B------:R-:W-:Y:S05]  /*0f10*/  @!P0 BRA `(.L_x_8) ;  /* 0xfffffffc00f08947 */ /* 0x000fea000383ffff */
[----:B------:R-:W-:Y:S01]  /*0f20*/  ULDC.64 UR4, c[0x0][0x598] ;  /* 0x0001660000047ab9 */ /* 0x000fe20000000a00 */
[----:B------:R-:W-:Y:S01]  /*0f30*/  ULDC.64 UR38, c[0x0][0x208] ;  /* 0x0000820000267ab9 */ /* 0x000fe20000000a00 */
[----:B------:R-:W-:-:S04]  /*0f40*/  ISETP.NE.U32.AND P0, PT, RZ, UR4, PT ;  /* 0x00000004ff007c0c */ /* 0x000fc8000bf05070 */
[----:B------:R-:W-:-:S13]  /*0f50*/  ISETP.NE.AND.EX P0, PT, RZ, UR5, PT, P0 ;  /* 0x00000005ff007c0c */ /* 0x000fda000bf05300 */
[----:B------:R-:W-:Y:S05]  /*0f60*/  @!P0 BRA `(.L_x_11) ;  /* 0x00000000001c8947 */ /* 0x000fea0003800000 */
[----:B------:R-:W0:Y:S02]  /*0f70*/  LDC.64 R4, c[0x0][0x598] ;  /* 0x00016600ff047b82 */ /* 0x000e240000000a00 */
[----:B0-----:R-:W2:Y:S02]  /*0f80*/  LDG.E.64 R4, desc[UR38][R4.64] ;  /* 0x0000002604047981 */ /* 0x001ea4000c1e1b00 */
[----:B--2---:R-:W-:-:S04]  /*0f90*/  ISETP.NE.U32.AND P0, PT, R4, RZ, PT ;  /* 0x000000ff0400720c */ /* 0x004fc80003f05070 */
[----:B------:R-:W-:-:S13]  /*0fa0*/  ISETP.NE.AND.EX P0, PT, R5, RZ, PT, P0 ;  /* 0x000000ff0500720c */ /* 0x000fda0003f05300 */
[----:B------:R-:W-:Y:S05]  /*0fb0*/  @!P0 BRA `(.L_x_11) ;  /* 0x0000000000088947 */ /* 0x000fea0003800000 */
[----:B------:R0:W5:Y:S01]  /*0fc0*/  LD.E R23, desc[UR38][R4.64] ;  /* 0x0000002604177980 */ /* 0x000162000c101900 */
[----:B------:R-:W-:Y:S05]  /*0fd0*/  BRA `(.L_x_12) ;  /* 0x0000000000247947 */ /* 0x000fea0003800000 */
.L_x_11:
[----:B------:R-:W-:Y:S02]  /*0fe0*/  ULDC.64 UR4, c[0x0][0x588] ;  /* 0x0001620000047ab9 */ /* 0x000fe40000000a00 */
[----:B------:R-:W-:-:S04]  /*0ff0*/  ISETP.NE.U32.AND P0, PT, RZ, UR4, PT ;  /* 0x00000004ff007c0c */ /* 0x000fc8000bf05070 */
[----:B------:R-:W-:-:S13]  /*1000*/  ISETP.NE.AND.EX P0, PT, RZ, UR5, PT, P0 ;  /* 0x00000005ff007c0c */ /* 0x000fda000bf05300 */
[----:B------:R-:W-:Y:S05]  /*1010*/  @!P0 BRA `(.L_x_13) ;  /* 0x00000000000c8947 */ /* 0x000fea0003800000 */
[----:B------:R-:W0:Y:S02]  /*1020*/  LDC.64 R4, c[0x0][0x588] ;  /* 0x00016200ff047b82 */ /* 0x000e240000000a00 */
[----:B0-----:R1:W5:Y:S01]  /*1030*/  LDG.E R23, desc[UR38][R4.64] ;  /* 0x0000002604177981 */ /* 0x001362000c1e1900 */
[----:B------:R-:W-:Y:S05]  /*1040*/  BRA `(.L_x_12) ;  /* 0x0000000000087947 */ /* 0x000fea0003800000 */
.L_x_13:
[----:B------:R-:W-:Y:S02]  /*1050*/  ULDC UR4, c[0x0][0x580] ;  /* 0x0001600000047ab9 */ /* 0x000fe40000000800 */
[----:B------:R-:W-:-:S07]  /*1060*/  IMAD.U32 R23, RZ, RZ, UR4 ;  /* 0x00000004ff177e24 */ /* 0x000fce000f8e00ff */
.L_x_12:
[----:B------:R-:W-:Y:S02]  /*1070*/  ULDC.64 UR4, c[0x0][0x5a0] ;  /* 0x0001680000047ab9 */ /* 0x000fe40000000a00 */
[----:B------:R-:W-:-:S04]  /*1080*/  ISETP.NE.U32.AND P0, PT, RZ, UR4, PT ;  /* 0x00000004ff007c0c */ /* 0x000fc8000bf05070 */
[----:B------:R-:W-:-:S13]  /*1090*/  ISETP.NE.AND.EX P0, PT, RZ, UR5, PT, P0 ;  /* 0x00000005ff007c0c */ /* 0x000fda000bf05300 */
[----:B------:R-:W-:Y:S05]  /*10a0*/  @!P0 BRA `(.L_x_14) ;  /* 0x00000000001c8947 */ /* 0x000fea0003800000 */
[----:B01----:R-:W0:Y:S02]  /*10b0*/  LDC.64 R4, c[0x0][0x5a0] ;  /* 0x00016800ff047b82 */ /* 0x003e240000000a00 */
[----:B0-----:R-:W2:Y:S02]  /*10c0*/  LDG.E.64 R4, desc[UR38][R4.64] ;  /* 0x0000002604047981 */ /* 0x001ea4000c1e1b00 */
[----:B--2---:R-:W-:-:S04]  /*10d0*/  ISETP.NE.U32.AND P0, PT, R4, RZ, PT ;  /* 0x000000ff0400720c */ /* 0x004fc80003f05070 */
[----:B------:R-:W-:-:S13]  /*10e0*/  ISETP.NE.AND.EX P0, PT, R5, RZ, PT, P0 ;  /* 0x000000ff0500720c */ /* 0x000fda0003f05300 */
[----:B------:R-:W-:Y:S05]  /*10f0*/  @!P0 BRA `(.L_x_14) ;  /* 0x0000000000088947 */ /* 0x000fea0003800000 */
[----:B------:R0:W5:Y:S01]  /*1100*/  LD.E R90, desc[UR38][R4.64] ;  /* 0x00000026045a7980 */ /* 0x000162000c101900 */
[----:B------:R-:W-:Y:S05]  /*1110*/  BRA `(.L_x_15) ;  /* 0x0000000000247947 */ /* 0x000fea0003800000 */
.L_x_14:
[----:B------:R-:W-:Y:S02]  /*1120*/  ULDC.64 UR4, c[0x0][0x590] ;  /* 0x0001640000047ab9 */ /* 0x000fe40000000a00 */
[----:B------:R-:W-:-:S04]  /*1130*/  ISETP.NE.U32.AND P0, PT, RZ, UR4, PT ;  /* 0x00000004ff007c0c */ /* 0x000fc8000bf05070 */
[----:B------:R-:W-:-:S13]  /*1140*/  ISETP.NE.AND.EX P0, PT, RZ, UR5, PT, P0 ;  /* 0x00000005ff007c0c */ /* 0x000fda000bf05300 */
[----:B------:R-:W-:Y:S05]  /*1150*/  @!P0 BRA `(.L_x_16) ;  /* 0x00000000000c8947 */ /* 0x000fea0003800000 */
[----:B------:R-:W2:Y:S02]  /*1160*/  LDC.64 R90, c[0x0][0x590] ;  /* 0x00016400ff5a7b82 */ /* 0x000ea40000000a00 */
[----:B--2---:R2:W5:Y:S01]  /*1170*/  LDG.E R90, desc[UR38][R90.64] ;  /* 0x000000265a5a7981 */ /* 0x004562000c1e1900 */
[----:B------:R-:W-:Y:S05]  /*1180*/  BRA `(.L_x_15) ;  /* 0x0000000000087947 */ /* 0x000fea0003800000 */
.L_x_16:
[----:B------:R-:W-:Y:S02]  /*1190*/  ULDC UR4, c[0x0][0x584] ;  /* 0x0001610000047ab9 */ /* 0x000fe40000000800 */
[----:B------:R-:W-:-:S07]  /*11a0*/  IMAD.U32 R90, RZ, RZ, UR4 ;  /* 0x00000004ff5a7e24 */ /* 0x000fce000f8e00ff */
.L_x_15:
[----:B------:R-:W-:-:S13]  /*11b0*/  LOP3.LUT P0, RZ, R3, 0xff, RZ, 0xc0, !PT ;  /* 0x000000ff03ff7812 */ /* 0x000fda000780c0ff */
[----:B------:R-:W-:Y:S05]  /*11c0*/  @!P0 EXIT ;  /* 0x000000000000894d */ /* 0x000fea0003800000 */
[----:B------:R-:W3:Y:S01]  /*11d0*/  LDC R93, c[0x0][0x658] ;  /* 0x00019600ff5d7b82 */ /* 0x000ee20000000800 */
[----:B------:R-:W-:Y:S01]  /*11e0*/  LOP3.LUT R7, R7, 0x1, RZ, 0xc0, !PT ;  /* 0x0000000107077812 */ /* 0x000fe200078ec0ff */
[----:B------:R-:W-:Y:S01]  /*11f0*/  ULDC.64 UR6, c[0x0][0x288] ;  /* 0x0000a20000067ab9 */ /* 0x000fe20000000a00 */
[----:B------:R-:W-:Y:S01]  /*1200*/  SHF.R.U32.HI R3, RZ, 0x2, R95 ;  /* 0x00000002ff037819 */ /* 0x000fe2000001165f */
[----:B------:R-:W-:Y:S01]  /*1210*/  UIADD3 UR4, UR7, 0x3f, URZ ;  /* 0x0000003f07047890 */ /* 0x000fe2000fffe03f */
[----:B------:R-:W-:Y:S01]  /*1220*/  SHF.R.U32.HI R0, RZ, 0x1, R0 ;  /* 0x00000001ff007819 */ /* 0x000fe20000011600 */
[----:B------:R-:W-:Y:S01]  /*1230*/  IMAD.SHL.U32 R88, R7, 0x40, RZ ;  /* 0x0000004007587824 */ /* 0x000fe200078e00ff */
[----:B------:R-:W-:Y:S01]  /*1240*/  LOP3.LUT R3, R3, 0x7, RZ, 0xc0, !PT ;  /* 0x0000000703037812 */ /* 0x000fe200078ec0ff */
[----:B------:R-:W4:Y:S01]  /*1250*/  LDC.64 R8, c[0x0][0x5c8] ;  /* 0x00017200ff087b82 */ /* 0x000f220000000a00 */
[----:B------:R-:W-:Y:S01]  /*1260*/  USHF.R.S32.HI UR5, URZ, 0x1f, UR4 ;  /* 0x0000001f3f057899 */ /* 0x000fe20008011404 */
[----:B------:R-:W-:Y:S01]  /*1270*/  LOP3.LUT R0, R0, 0x30, RZ, 0xc0, !PT ;  /* 0x0000003000007812 */ /* 0x000fe200078ec0ff */
[----:B------:R-:W-:Y:S01]  /*1280*/  IMAD.MOV.U32 R6, RZ, RZ, 0x1 ;  /* 0x00000001ff067424 */ /* 0x000fe200078e00ff */
[--C-:B------:R-:W-:Y:S01]  /*1290*/  LOP3.LUT R88, R88, 0x40, R3.reuse, 0xe2, !PT ;  /* 0x0000004058587812 */ /* 0x100fe200078ee203 */
[----:B------:R-:W-:Y:S01]  /*12a0*/  ULEA.HI UR5, UR5, UR4, URZ, 0x6 ;  /* 0x0000000405057291 */ /* 0x000fe2000f8f303f */
[-C--:B01----:R-:W-:Y:S01]  /*12b0*/  IADD3 R4, RZ, -R0.reuse, -R3 ;  /* 0x80000000ff047210 */ /* 0x083fe20007ffe803 */
[----:B------:R-:W-:Y:S01]  /*12c0*/  IMAD.U32 R5, RZ, RZ, UR6 ;  /* 0x00000006ff057e24 */ /* 0x000fe2000f8e00ff */
[----:B------:R-:W0:Y:S01]  /*12d0*/  LDC R97, c[0x0][0x600] ;  /* 0x00018000ff617b82 */ /* 0x000e220000000800 */
[----:B------:R-:W-:Y:S01]  /*12e0*/  LOP3.LUT R88, R88, R0, RZ, 0xfc, !PT ;  /* 0x0000000058587212 */ /* 0x000fe200078efcff */
[----:B------:R-:W-:Y:S01]  /*12f0*/  IMAD.MOV.U32 R0, RZ, RZ, -0x1 ;  /* 0xffffffffff007424 */ /* 0x000fe200078e00ff */
[----:B------:R-:W-:Y:S01]  /*1300*/  USHF.R.S32.HI UR43, URZ, 0x6, UR5 ;  /* 0x000000063f2b7899 */ /* 0x000fe20008011405 */
[----:B------:R-:W-:Y:S01]  /*1310*/  LOP3.LUT R94, R95, 0x3, RZ, 0xc0, !PT ;  /* 0x000000035f5e7812 */ /* 0x000fe200078ec0ff */
[----:B------:R-:W-:Y:S01]  /*1320*/  IMAD R4, R7, -0x40, R4 ;  /* 0xffffffc007047824 */ /* 0x000fe200078e0204 */
[C---:B------:R-:W-:Y:S01]  /*1330*/  LOP3.LUT R96, R95.reuse, 0x80, RZ, 0xc0, !PT ;  /* 0x000000805f607812 */ /* 0x040fe200078ec0ff */
[----:B------:R-:W-:Y:S01]  /*1340*/  UISETP.LT.AND UP0, UPT, UR43, 0x1, UPT ;  /* 0x000000012b00788c */ /* 0x000fe2000bf01270 */
[-C--:B---3--:R-:W-:Y:S01]  /*1350*/  SHF.L.U32 R0, R0, R93.reuse, RZ ;  /* 0x0000005d00007219 */ /* 0x088fe200000006ff */
[----:B------:R-:W-:Y:S01]  /*1360*/  ULDC UR4, c[0x0][0x284] ;  /* 0x0000a10000047ab9 */ /* 0x000fe20000000800 */
[----:B------:R-:W-:Y:S01]  /*1370*/  IMAD R94, R94, -0x2, R5 ;  /* 0xfffffffe5e5e7824 */ /* 0x000fe200078e0205 */
[----:B------:R-:W-:Y:S01]  /*1380*/  USEL UR44, UR43, 0x1, UP0 ;  /* 0x000000012b2c7887 */ /* 0x000fe20008000000 */
[----:B------:R-:W-:Y:S01]  /*1390*/  SHF.L.U32 R93, R6, R93, RZ ;  /* 0x0000005d065d7219 */ /* 0x000fe200000006ff */
[----:B------:R-:W-:Y:S01]  /*13a0*/  IMAD.SHL.U32 R95, R95, 0x2, RZ ;  /* 0x000000025f5f7824 */ /* 0x000fe200078e00ff */
[----:B------:R-:W-:Y:S01]  /*13b0*/  LOP3.LUT R102, R18, 0x1, RZ, 0xfc, !PT ;  /* 0x0000000112667812 */ /* 0x000fe200078efcff */
[----:B------:R-:W-:Y:S01]  /*13c0*/  VIADD R99, R4, UR4 ;  /* 0x0000000404637c36 */ /* 0x000fe20008000000 */
[C---:B----4-:R-:W-:Y:S01]  /*13d0*/  SHF.L.U64.HI R92, R8.reuse, 0x3, R9 ;  /* 0x00000003085c7819 */ /* 0x050fe20000010209 */
[----:B--2---:R-:W-:Y:S01]  /*13e0*/  IMAD.SHL.U32 R91, R8, 0x8, RZ ;  /* 0x00000008085b7824 */ /* 0x004fe200078e00ff */
[----:B------:R-:W-:Y:S01]  /*13f0*/  SHF.R.U32.HI R96, RZ, 0x7, R96 ;  /* 0x00000007ff607819 */ /* 0x000fe20000011660 */
[----:B------:R-:W-:Y:S01]  /*1400*/  IMAD.MOV.U32 R89, RZ, RZ, RZ ;  /* 0x000000ffff597224 */ /* 0x000fe200078e00ff */
[----:B------:R-:W-:Y:S01]  /*1410*/  LOP3.LUT R98, RZ, R0, RZ, 0x33, !PT ;  /* 0x00000000ff627212 */ /* 0x000fe200078e33ff */
[----:B------:R-:W-:Y:S01]  /*1420*/  UIADD3 UR44, UR43, -UR44, URZ ;  /* 0x8000002c2b2c7290 */ /* 0x000fe2000fffe03f */
[----:B------:R-:W-:Y:S01]  /*1430*/  UMOV UR40, URZ ;  /* 0x0000003f00287c82 */ /* 0x000fe20008000000 */
[----:B0-----:R-:W-:Y:S01]  /*1440*/  VIADD R97, R97, 0xffffffff ;  /* 0xffffffff61617836 */ /* 0x001fe20000000000 */
[----:B------:R-:W-:-:S09]  /*1450*/  UMOV UR41, URZ ;  /* 0x0000003f00297c82 */ /* 0x000fd20008000000 */
.L_x_162:
[----:B0-----:R-:W0:Y:S01]  /*1460*/  SHFL.IDX PT, R0, R96, RZ, 0x1f ;  /* 0x00001fff60007589 */ /* 0x001e2200000e0000 */
[----:B-1----:R-:W1:Y:S01]  /*1470*/  S2UR UR7, SR_CgaCtaId ;  /* 0x00000000000779c3 */ /* 0x002e620000008800 */
[----:B------:R-:W-:Y:S01]  /*1480*/  UMOV UR6, 0x400 ;  /* 0x0000040000067882 */ /* 0x000fe20000000000 */
[----:B0-----:R-:W-:Y:S01]  /*1490*/  R2UR UR4, R0 ;  /* 0x00000000000472ca */ /* 0x001fe200000e0000 */
[----:B-1----:R-:W-:-:S12]  /*14a0*/  ULEA UR6, UR7, UR6, 0x18 ;  /* 0x0000000607067291 */ /* 0x002fd8000f8ec03f */
[----:B------:R-:W-:-:S04]  /*14b0*/  ULEA.HI UR5, UR4, UR4, URZ, 0x1 ;  /* 0x0000000404057291 */ /* 0x000fc8000f8f083f */
[----:B------:R-:W-:-:S04]  /*14c0*/  ULOP3.LUT UR5, UR5, 0x7fffe, URZ, 0xc0, !UPT ;  /* 0x0007fffe05057892 */ /* 0x000fc8000f8ec03f */
[----:B------:R-:W-:-:S03]  /*14d0*/  UIADD3 UR5, UR4, -UR5, URZ ;  /* 0x8000000504057290 */ /* 0x000fc6000fffe03f */
[----:B------:R-:W-:Y:S01]  /*14e0*/  ULDC UR4, c[0x0][0x28c] ;  /* 0x0000a30000047ab9 */ /* 0x000fe20000000800 */
[----:B------:R-:W-:Y:S01]  /*14f0*/  ULEA UR5, UR5, UR6, 0xd ;  /* 0x0000000605057291 */ /* 0x000fe2000f8e683f */
[----:B------:R-:W-:-:S03]  /*1500*/  ISETP.LT.AND P0, PT, RZ, UR4, PT ;  /* 0x00000004ff007c0c */ /* 0x000fc6000bf01270 */
[----:B------:R-:W-:-:S04]  /*1510*/  UIADD3 UR5, UR5, 0x100, URZ ;  /* 0x0000010005057890 */ /* 0x000fc8000fffe03f */
[----:B------:R-:W-:-:S04]  /*1520*/  USHF.R.U32.HI UR5, URZ, 0x4, UR5 ;  /* 0x000000043f057899 */ /* 0x000fc80008011605 */
[----:B------:R-:W-:-:S04]  /*1530*/  ULOP3.LUT UR5, UR5, 0x3fff, URZ, 0xc0, !UPT ;  /* 0x00003fff05057892 */ /* 0x000fc8000f8ec03f */
[----:B------:R-:W-:Y:S01]  /*1540*/  ULOP3.LUT UR45, UR5, 0x10000, URZ, 0xfc, !UPT ;  /* 0x00010000052d7892 */ /* 0x000fe2000f8efc3f */
[----:B--2345:R-:W-:Y:S11]  /*1550*/  @P0 BRA `(.L_x_17) ;  /* 0x0000000000400947 */ /* 0x03cff60003800000 */
[----:B------:R-:W-:Y:S01]  /*1560*/  MOV R0, 0x0 ;  /* 0x0000000000007802 */ /* 0x000fe20000000f00 */
[----:B------:R-:W-:Y:S01]  /*1570*/  ULDC.64 UR4, c[0x4][0x68] ;  /* 0x01001a0000047ab9 */ /* 0x000fe20000000a00 */
[----:B------:R-:W-:Y:S01]  /*1580*/  ULDC.64 UR6, c[0x4][0x8] ;  /* 0x0100020000067ab9 */ /* 0x000fe20000000a00 */
[----:B------:R-:W-:Y:S01]  /*1590*/  IMAD.U32 R4, RZ, RZ, UR4 ;  /* 0x00000004ff047e24 */ /* 0x000fe2000f8e00ff */
[----:B------:R0:W1:Y:S01]  /*15a0*/  LDC.64 R14, c[0x4][R0] ;  /* 0x01000000000e7b82 */ /* 0x0000620000000a00 */
[----:B------:R-:W-:Y:S01]  /*15b0*/  IMAD.U32 R5, RZ, RZ, UR5 ;  /* 0x00000005ff057e24 */ /* 0x000fe2000f8e00ff */
[----:B------:R-:W-:Y:S01]  /*15c0*/  ULDC.64 UR4, c[0x4][0x70] ;  /* 0x01001c0000047ab9 */ /* 0x000fe20000000a00 */
[----:B------:R-:W-:Y:S02]  /*15d0*/  IMAD.U32 R10, RZ, RZ, UR6 ;  /* 0x00000006ff0a7e24 */ /* 0x000fe4000f8e00ff */
[----:B------:R-:W-:Y:S02]  /*15e0*/  IMAD.U32 R6, RZ, RZ, UR4 ;  /* 0x00000004ff067e24 */ /* 0x000fe4000f8e00ff */
[----:B------:R-:W-:-:S02]  /*15f0*/  IMAD.U32 R7, RZ, RZ, UR5 ;  /* 0x00000005ff077e24 */ /* 0x000fc4000f8e00ff */
[----:B------:R-:W-:Y:S02]  /*1600*/  IMAD.U32 R11, RZ, RZ, UR7 ;  /* 0x00000007ff0b7e24 */ /* 0x000fe4000f8e00ff */
[----:B------:R-:W-:Y:S02]  /*1610*/  IMAD.MOV.U32 R8, RZ, RZ, 0x1e1 ;  /* 0x000001e1ff087424 */ /* 0x000fe400078e00ff */
[----:B------:R-:W-:Y:S02]  /*1620*/  IMAD.MOV.U32 R12, RZ, RZ, 0x1 ;  /* 0x00000001ff0c7424 */ /* 0x000fe400078e00ff */
[----:B0-----:R-:W-:-:S07]  /*1630*/  IMAD.MOV.U32 R13, RZ, RZ, RZ ;  /* 0x000000ffff0d7224 */ /* 0x001fce00078e00ff */
[----:B------:R-:W-:-:S07]  /*1640*/  LEPC R20, `(.L_x_17) ;  /* 0x000000001014794e */ /* 0x000fce0000000000 */
[----:B-1---5:R-:W-:Y:S05]  /*1650*/  CALL.ABS.NOINC R14 ;  /* 0x000000000e007343 */ /* 0x022fea0003c00000 */
.L_x_17:
[----:B------:R-:W-:-:S13]  /*1660*/  ISETP.NE.AND P0, PT, R102, 0x3, PT ;  /* 0x000000036600780c */ /* 0x000fda0003f05270 */
[----:B------:R-:W-:Y:S05]  /*1670*/  @!P0 BRA `(.L_x_18) ;  /* 0x0000000000048947 */ /* 0x000fea0003800000 */
[----:B------:R-:W-:Y:S01]  /*1680*/  BPT.TRAP 0x1 ;  /* 0x000000040000795c */ /* 0x000fe20000300000 */
.L_x_18:
[----:B------:R-:W0:Y:S01]  /*1690*/  S2UR UR5, SR_CgaCtaId ;  /* 0x00000000000579c3 */ /* 0x000e220000008800 */
[----:B------:R-:W-:Y:S01]  /*16a0*/  UMOV UR4, 0x400 ;  /* 0x0000040000047882 */ /* 0x000fe20000000000 */
[----:B------:R-:W-:Y:S02]  /*16b0*/  IMAD.U32 R0, RZ, RZ, UR40 ;  /* 0x00000028ff007e24 */ /* 0x000fe4000f8e00ff */
[----:B------:R-:W-:-:S03]  /*16c0*/  IMAD.U32 R3, RZ, RZ, UR41 ;  /* 0x00000029ff037e24 */ /* 0x000fc6000f8e00ff */
[----:B------:R-:W-:Y:S01]  /*16d0*/  SHF.L.U32 R0, R0, 0x1f, RZ ;  /* 0x0000001f00007819 */ /* 0x000fe200000006ff */
[----:B0-----:R-:W-:-:S06]  /*16e0*/  ULEA UR4, UR5, UR4, 0x18 ;  /* 0x0000000405047291 */ /* 0x001fcc000f8ec03f */
[----:B------:R-:W-:-:S04]  /*16f0*/  IMAD.U32 R6, RZ, RZ, UR4 ;  /* 0x00000004ff067e24 */ /* 0x000fc8000f8e00ff */
[----:B------:R-:W-:-:S04]  /*1700*/  IMAD R3, R3, 0x8, R6 ;  /* 0x0000000803037824 */ /* 0x000fc800078e0206 */
[----:B------:R0:W1:Y:S01]  /*1710*/  SYNCS.PHASECHK.TRANS64.TRYWAIT P1, [R3+URZ], R0 ;  /* 0x00000000030075a7 */ /* 0x000062000802017f */
[----:B------:R-:W-:Y:S05]  /*1720*/  @!P0 BRA `(.L_x_19) ;  /* 0x0000000000048947 */ /* 0x000fea0003800000 */
[----:B------:R-:W-:Y:S01]  /*1730*/  BPT.TRAP 0x1 ;  /* 0x000000040000795c */ /* 0x000fe20000300000 */
.L_x_19:
[----:B------:R-:W-:-:S05]  /*1740*/  IMAD.U32 R4, RZ, RZ, UR44 ;  /* 0x0000002cff047e24 */ /* 0x000fca000f8e00ff */
[----:B------:R-:W-:Y:S01]  /*1750*/  ISETP.GE.AND P2, PT, R4, 0x1, PT ;  /* 0x000000010400780c */ /* 0x000fe20003f46270 */
[----:B-1----:R-:W-:-:S12]  /*1760*/  @P1 BRA `(.L_x_20) ;  /* 0x0000000000081947 */ /* 0x002fd80003800000 */
[----:B------:R-:W1:Y:S02]  /*1770*/  SYNCS.PHASECHK.TRANS64.TRYWAIT P1, [R3+URZ], R0 ;  /* 0x00000000030075a7 */ /* 0x000e64000802017f */
[----:B-1----:R-:W-:Y:S05]  /*1780*/  @!P1 BRA `(.L_x_21) ;  /* 0x0000006400949947 */ /* 0x002fea0003800000 */
.L_x_20:
[----:B------:R-:W-:Y:S05]  /*1790*/  WARPSYNC.ALL ;  /* 0x0000000000007948 */ /* 0x000fea0003800000 */
[----:B------:R-:W-:Y:S01]  /*17a0*/  R2UR UR4, R6 ;  /* 0x00000000060472ca */ /* 0x000fe200000e0000 */
[----:B------:R-:W-:Y:S01]  /*17b0*/  ULEA UR5, UR41, UR45, 0xa ;  /* 0x0000002d29057291 */ /* 0x000fe2000f8e503f */
[----:B------:R-:W-:Y:S01]  /*17c0*/  WARPGROUP.ARRIVE ;  /* 0x00000000000079c5 */ /* 0x000fe20000000000 */
[----:B------:R-:W-:Y:S01]  /*17d0*/  UMOV UR9, 0x40000040 ;  /* 0x4000004000097882 */ /* 0x000fe20000000000 */
[----:B------:R-:W-:-:S04]  /*17e0*/  UMOV UR11, 0x40000040 ;  /* 0x40000040000b7882 */ /* 0x000fc80000000000 */
[----:B------:R-:W-:-:S05]  /*17f0*/  UMOV UR8, UR5 ;  /* 0x0000000500087c82 */ /* 0x000fca0008000000 */
[----:B------:R-:W-:-:S04]  /*1800*/  UIADD3 UR4, UR4, 0xc100, URZ ;  /* 0x0000c10004047890 */ /* 0x000fc8000fffe03f */
[----:B------:R-:W-:-:S04]  /*1810*/  USHF.R.U32.HI UR4, URZ, 0x4, UR4 ;  /* 0x000000043f047899 */ /* 0x000fc80008011604 */
[----:B------:R-:W-:-:S04]  /*1820*/  ULOP3.LUT UR4, UR4, 0x3fff, URZ, 0xc0, !UPT ;  /* 0x00003fff04047892 */ /* 0x000fc8000f8ec03f */
[----:B------:R-:W-:-:S04]  /*1830*/  ULOP3.LUT UR4, UR4, 0x10000, URZ, 0xfc, !UPT ;  /* 0x0001000004047892 */ /* 0x000fc8000f8efc3f */
[----:B------:R-:W-:-:S07]  /*1840*/  ULEA UR6, UR41, UR4, 0xa ;  /* 0x0000000429067291 */ /* 0x000fce000f8e503f */
[----:B------:R-:W-:Y:S02]  /*1850*/  UMOV UR10, UR6 ;  /* 0x00000006000a7c82 */ /* 0x000fe40008000000 */
[----:B------:R-:W-:Y:S01]  /*1860*/  HGMMA.64x128x16.F32 R24, gdesc[UR8], RZ, !UPT, gsb0 ;  /* 0x01e00000081879f0 */ /* 0x000fe2000c0008ff */
[----:B------:R-:W-:Y:S02]  /*1870*/  UIADD3 UR8, UR5, 0x2, URZ ;  /* 0x0000000205087890 */ /* 0x000fe4000fffe03f */
[----:B------:R-:W-:Y:S01]  /*1880*/  UIADD3 UR10, UR6, 0x2, URZ ;  /* 0x00000002060a7890 */ /* 0x000fe2000fffe03f */
[----:B------:R-:W-:Y:S01]  /*1890*/  UMOV UR9, 0x40000040 ;  /* 0x4000004000097882 */ /* 0x000fe20000000000 */
[----:B------:R-:W-:Y:S01]  /*18a0*/  UMOV UR11, 0x40000040 ;  /* 0x40000040000b7882 */ /* 0x000fe20000000000 */
[----:B------:R-:W-:Y:S02]  /*18b0*/  WARPGROUP.DEPBAR.LE gsb0, 0x0 ;  /* 0x00008000000079c5 */ /* 0x000fe40000010000 */
[----:B------:R-:W-:-:S06]  /*18c0*/  WARPGROUP.ARRIVE ;  /* 0x00000000000079c5 */ /* 0x000fcc0000000000 */
[----:B------:R-:W-:Y:S01]  /*18d0*/  HGMMA.64x128x16.F32 R24, gdesc[UR8], R24, gsb0 ;  /* 0x01e00000081879f0 */ /* 0x000fe20008000818 */
        /* <DEDUP_REMOVED lines=13> */
[----:B------:R-:W-:Y:S03]  /*19b0*/  HGMMA.64x128x16.F32 R24, gdesc[UR8], R24, gsb0 ;  /* 0x01e00000081879f0 */ /* 0x000fe60008000818 */
[----:B------:R-:W-:Y:S02]  /*19c0*/  WARPGROUP.DEPBAR.LE gsb0, 0x0 ;  /* 0x00008000000079c5 */ /* 0x000fe40000010000 */
[----:B------:R-:W-:Y:S05]  /*19d0*/  @!P2 BRA `(.L_x_22) ;  /* 0x000000040028a947 */ /* 0x000fea0003800000 */
[----:B------:R-:W-:Y:S01]  /*19e0*/  UIADD3 UR5, UR41, 0x1, URZ ;  /* 0x0000000129057890 */ /* 0x000fe2000fffe03f */
[----:B01----:R-:W-:Y:S02]  /*19f0*/  IMAD.U32 R0, RZ, RZ, UR44 ;  /* 0x0000002cff007e24 */ /* 0x003fe4000f8e00ff */
[----:B------:R-:W-:Y:S01]  /*1a00*/  IMAD.U32 R3, RZ, RZ, UR41 ;  /* 0x00000029ff037e24 */ /* 0x000fe2000f8e00ff */
[----:B------:R-:W-:-:S04]  /*1a10*/  UISETP.NE.AND UP0, UPT, UR5, 0x3, UPT ;  /* 0x000000030500788c */ /* 0x000fc8000bf05270 */
[----:B------:R-:W-:Y:S02]  /*1a20*/  USEL UR6, URZ, 0x1, UP0 ;  /* 0x000000013f067887 */ /* 0x000fe40008000000 */
[----:B------:R-:W-:Y:S02]  /*1a30*/  USEL UR5, UR5, URZ, UP0 ;  /* 0x0000003f05057287 */ /* 0x000fe40008000000 */
[----:B------:R-:W-:-:S06]  /*1a40*/  ULOP3.LUT UR6, UR40, UR6, URZ, 0x3c, !UPT ;  /* 0x0000000628067292 */ /* 0x000fcc000f8e3c3f */
[----:B------:R-:W-:-:S07]  /*1a50*/  IMAD.U32 R7, RZ, RZ, UR6 ;  /* 0x00000006ff077e24 */ /* 0x000fce000f8e00ff */
.L_x_29:
[----:B------:R-:W-:Y:S05]  /*1a60*/  @!P0 BRA `(.L_x_23) ;  /* 0x0000000000048947 */ /* 0x000fea0003800000 */
[----:B------:R-:W-:Y:S01]  /*1a70*/  BPT.TRAP 0x1 ;  /* 0x000000040000795c */ /* 0x000fe20000300000 */
.L_x_23:
[----:B------:R-:W0:Y:S01]  /*1a80*/  S2UR UR7, SR_CgaCtaId ;  /* 0x00000000000779c3 */ /* 0x000e220000008800 */
[----:B------:R-:W-:Y:S01]  /*1a90*/  UMOV UR6, 0x400 ;  /* 0x0000040000067882 */ /* 0x000fe20000000000 */
[----:B------:R-:W-:Y:S01]  /*1aa0*/  IMAD.U32 R5, RZ, RZ, UR5 ;  /* 0x00000005ff057e24 */ /* 0x000fe2000f8e00ff */
[----:B------:R-:W-:Y:S01]  /*1ab0*/  SHF.L.U32 R4, R7, 0x1f, RZ ;  /* 0x0000001f07047819 */ /* 0x000fe200000006ff */
[----:B0-----:R-:W-:-:S06]  /*1ac0*/  ULEA UR6, UR7, UR6, 0x18 ;  /* 0x0000000607067291 */ /* 0x001fcc000f8ec03f */
[----:B------:R-:W-:-:S04]  /*1ad0*/  IMAD.U32 R6, RZ, RZ, UR6 ;  /* 0x00000006ff067e24 */ /* 0x000fc8000f8e00ff */
[----:B------:R-:W-:-:S04]  /*1ae0*/  IMAD R5, R5, 0x8, R6 ;  /* 0x0000000805057824 */ /* 0x000fc800078e0206 */
[----:B------:R0:W1:Y:S01]  /*1af0*/  SYNCS.PHASECHK.TRANS64.TRYWAIT P1, [R5+URZ], R4 ;  /* 0x00000004050075a7 */ /* 0x000062000802017f */
[----:B------:R-:W-:Y:S05]  /*1b00*/  @!P0 BRA `(.L_x_24) ;  /* 0x0000000000048947 */ /* 0x000fea0003800000 */
[----:B------:R-:W-:Y:S01]  /*1b10*/  BPT.TRAP 0x1 ;  /* 0x000000040000795c */ /* 0x000fe20000300000 */
.L_x_24:
[----:B-1----:R-:W-:Y:S05]  /*1b20*/  @P1 BRA `(.L_x_25) ;  /* 0x0000000000081947 */ /* 0x002fea0003800000 */
[----:B------:R-:W1:Y:S02]  /*1b30*/  SYNCS.PHASECHK.TRANS64.TRYWAIT P1, [R5+URZ], R4 ;  /* 0x00000004050075a7 */ /* 0x000e64000802017f */
[----:B-1----:R-:W-:Y:S05]  /*1b40*/  @!P1 BRA `(.L_x_26) ;  /* 0x0000006000b89947 */ /* 0x002fea0003800000 */
.L_x_25:
[----:B------:R-:W-:Y:S01]  /*1b50*/  ULEA UR6, UR5, UR45, 0xa ;  /* 0x0000002d05067291 */ /* 0x000fe2000f8e503f */
[----:B------:R-:W-:Y:S01]  /*1b60*/  WARPGROUP.ARRIVE ;  /* 0x00000000000079c5 */ /* 0x000fe20000000000 */
[----:B------:R-:W-:Y:S01]  /*1b70*/  ULEA UR7, UR5, UR4, 0xa ;  /* 0x0000000405077291 */ /* 0x000fe2000f8e503f */
[----:B------:R-:W-:Y:S01]  /*1b80*/  UMOV UR9, 0x40000040 ;  /* 0x4000004000097882 */ /* 0x000fe20000000000 */
[----:B------:R-:W-:-:S03]  /*1b90*/  UMOV UR11, 0x40000040 ;  /* 0x40000040000b7882 */ /* 0x000fc60000000000 */
[----:B------:R-:W-:Y:S02]  /*1ba0*/  UMOV UR8, UR6 ;  /* 0x0000000600087c82 */ /* 0x000fe40008000000 */
[----:B------:R-:W-:Y:S02]  /*1bb0*/  UMOV UR10, UR7 ;  /* 0x00000007000a7c82 */ /* 0x000fe40008000000 */
[----:B------:R-:W-:Y:S01]  /*1bc0*/  HGMMA.64x128x16.F32 R24, gdesc[UR8], R24, gsb0 ;  /* 0x01e00000081879f0 */ /* 0x000fe20008000818 */
[----:B------:R-:W-:Y:S02]  /*1bd0*/  UIADD3 UR8, UR6, 0x2, URZ ;  /* 0x0000000206087890 */ /* 0x000fe4000fffe03f */
[----:B------:R-:W-:Y:S01]  /*1be0*/  UIADD3 UR10, UR7, 0x2, URZ ;  /* 0x00000002070a7890 */ /* 0x000fe2000fffe03f */
[----:B------:R-:W-:Y:S01]  /*1bf0*/  UMOV UR9, 0x40000040 ;  /* 0x4000004000097882 */ /* 0x000fe20000000000 */
[----:B------:R-:W-:Y:S01]  /*1c00*/  UMOV UR11, 0x40000040 ;  /* 0x40000040000b7882 */ /* 0x000fe20000000000 */
[----:B------:R-:W-:-:S02]  /*1c10*/  WARPGROUP.DEPBAR.LE gsb0, 0x0 ;  /* 0x00008000000079c5 */ /* 0x000fc40000010000 */
        /* <DEDUP_REMOVED lines=18> */
[----:B------:R-:W-:Y:S01]  /*1d40*/  BPT.TRAP 0x1 ;  /* 0x000000040000795c */ /* 0x000fe20000300000 */
.L_x_27:
[----:B------:R-:W-:-:S13]  /*1d50*/  ISETP.NE.AND P1, PT, R22, RZ, PT ;  /* 0x000000ff1600720c */ /* 0x000fda0003f25270 */
[----:B01----:R-:W-:-:S04]  /*1d60*/  @P1 IMAD R4, R3, 0x8, R6 ;  /* 0x0000000803041824 */ /* 0x003fc800078e0206 */
[----:B------:R-:W-:-:S05]  /*1d70*/  @P1 VIADD R4, R4, 0x18 ;  /* 0x0000001804041836 */ /* 0x000fca0000000000 */
[----:B------:R-:W-:-:S04]  /*1d80*/  @P1 PRMT R4, R19, 0x654, R4 ;  /* 0x0000065413041816 */ /* 0x000fc80000000004 */
[----:B------:R0:W-:Y:S01]  /*1d90*/  @P1 SYNCS.ARRIVE.TRANS64.RED.A1T0 RZ, [R4+URZ], RZ ;  /* 0x000000ff04ff19a7 */ /* 0x0001e2000810043f */
[----:B------:R-:W-:-:S13]  /*1da0*/  ISETP.GT.U32.AND P1, PT, R18, 0x1, PT ;  /* 0x000000011200780c */ /* 0x000fda0003f24070 */
[----:B0-----:R-:W-:Y:S05]  /*1db0*/  @P1 BRA `(.L_x_28) ;  /* 0x0000000000041947 */ /* 0x001fea0003800000 */
[----:B------:R-:W-:Y:S01]  /*1dc0*/  BPT.TRAP 0x1 ;  /* 0x000000040000795c */ /* 0x000fe20000300000 */
.L_x_28:
[----:B------:R-:W-:Y:S01]  /*1dd0*/  UIADD3 UR5, UR5, 0x1, URZ ;  /* 0x0000000105057890 */ /* 0x000fe2000fffe03f */
[C---:B------:R-:W-:Y:S01]  /*1de0*/  ISETP.GT.AND P2, PT, R0.reuse, 0x1, PT ;  /* 0x000000010000780c */ /* 0x040fe20003f44270 */
[----:B------:R-:W-:Y:S02]  /*1df0*/  VIADD R3, R3, 0x1 ;  /* 0x0000000103037836 */ /* 0x000fe40000000000 */
[----:B------:R-:W-:Y:S01]  /*1e00*/  UISETP.NE.AND UP0, UPT, UR5, 0x3, UPT ;  /* 0x000000030500788c */ /* 0x000fe2000bf05270 */
[----:B------:R-:W-:Y:S02]  /*1e10*/  VIADD R0, R0, 0xffffffff ;  /* 0xffffffff00007836 */ /* 0x000fe40000000000 */
[C---:B------:R-:W-:Y:S01]  /*1e20*/  ISETP.NE.AND P1, PT, R3.reuse, 0x3, PT ;  /* 0x000000030300780c */ /* 0x040fe20003f25270 */
[----:B------:R-:W-:Y:S02]  /*1e30*/  USEL UR6, URZ, 0x1, UP0 ;  /* 0x000000013f067887 */ /* 0x000fe40008000000 */
[----:B------:R-:W-:Y:S01]  /*1e40*/  USEL UR5, UR5, URZ, UP0 ;  /* 0x0000003f05057287 */ /* 0x000fe20008000000 */
[----:B------:R-:W-:-:S03]  /*1e50*/  SEL R3, R3, RZ, P1 ;  /* 0x000000ff03037207 */ /* 0x000fc60000800000 */
[----:B------:R-:W-:Y:S01]  /*1e60*/  LOP3.LUT R7, R7, UR6, RZ, 0x3c, !PT ;  /* 0x0000000607077c12 */ /* 0x000fe2000f8e3cff */
[----:B------:R-:W-:Y:S07]  /*1e70*/  @P2 BRA `(.L_x_29) ;  /* 0xfffffff800f82947 */ /* 0x000fee000383ffff */
.L_x_22:
[----:B01----:R-:W0:Y:S02]  /*1e80*/  LDC R0, c[0x0][0x28c] ;  /* 0x0000a300ff007b82 */ /* 0x003e240000000800 */
[----:B0-----:R-:W-:-:S13]  /*1e90*/  ISETP.GE.AND P1, PT, R0, 0x1, PT ;  /* 0x000000010000780c */ /* 0x001fda0003f26270 */
[----:B------:R-:W-:Y:S05]  /*1ea0*/  @!P1 BRA `(.L_x_30) ;  /* 0x0000000000449947 */ /* 0x000fea0003800000 */
[----:B------:R-:W-:Y:S05]  /*1eb0*/  @!P0 BRA `(.L_x_31) ;  /* 0x0000000000048947 */ /* 0x000fea0003800000 */
[----:B------:R-:W-:Y:S01]  /*1ec0*/  BPT.TRAP 0x1 ;  /* 0x000000040000795c */ /* 0x000fe20000300000 */
.L_x_31:
[----:B------:R-:W-:-:S13]  /*1ed0*/  ISETP.NE.AND P0, PT, R22, RZ, PT ;  /* 0x000000ff1600720c */ /* 0x000fda0003f05270 */
[----:B------:R-:W-:-:S05]  /*1ee0*/  VOTEU.ANY UP0, P0 ;  /* 0x00000000003f7886 */ /* 0x000fca0000000100 */
[----:B------:R-:W-:-:S06]  /*1ef0*/  @UP0 UIADD3 UR4, UR44, UR41, URZ ;  /* 0x000000292c040290 */ /* 0x000fcc000fffe03f */
[----:B------:R-:W-:Y:S02]  /*1f00*/  IMAD.U32 R4, RZ, RZ, UR4 ;  /* 0x00000004ff047e24 */ /* 0x000fe4000f8e00ff */
[----:B------:R-:W-:Y:S02]  /*1f10*/  IMAD.U32 R3, RZ, RZ, UR4 ;  /* 0x00000004ff037e24 */ /* 0x000fe4000f8e00ff */
[----:B------:R-:W-:-:S05]  /*1f20*/  @P0 IMAD.WIDE.U32 R4, R4, -0x55555555, RZ ;  /* 0xaaaaaaab04040825 */ /* 0x000fca00078e00ff */
[----:B------:R-:W-:-:S05]  /*1f30*/  @P0 SHF.R.U32.HI R0, RZ, 0x1, R5 ;  /* 0x00000001ff000819 */ /* 0x000fca0000011605 */
[----:B------:R-:W-:-:S04]  /*1f40*/  @P0 IMAD R0, R0, -0x3, R3 ;  /* 0xfffffffd00000824 */ /* 0x000fc800078e0203 */
[----:B------:R-:W-:-:S04]  /*1f50*/  @P0 IMAD R0, R0, 0x8, R6 ;  /* 0x0000000800000824 */ /* 0x000fc800078e0206 */
[----:B------:R-:W-:-:S05]  /*1f60*/  @P0 VIADD R0, R0, 0x18 ;  /* 0x0000001800000836 */ /* 0x000fca0000000000 */
[----:B------:R-:W-:-:S04]  /*1f70*/  @P0 PRMT R0, R19, 0x654, R0 ;  /* 0x0000065413000816 */ /* 0x000fc80000000000 */
[----:B------:R0:W-:Y:S01]  /*1f80*/  @P0 SYNCS.ARRIVE.TRANS64.RED.A1T0 RZ, [R0+URZ], RZ ;  /* 0x000000ff00ff09a7 */ /* 0x0001e2000810043f */
[----:B------:R-:W-:-:S13]  /*1f90*/  ISETP.GT.U32.AND P0, PT, R18, 0x1, PT ;  /* 0x000000011200780c */ /* 0x000fda0003f04070 */
[----:B0-----:R-:W-:Y:S05]  /*1fa0*/  @P0 BRA `(.L_x_30) ;  /* 0x0000000000040947 */ /* 0x001fea0003800000 */
[----:B------:R-:W-:Y:S01]  /*1fb0*/  BPT.TRAP 0x1 ;  /* 0x000000040000795c */ /* 0x000fe20000300000 */
.L_x_30:
[----:B------:R-:W-:Y:S01]  /*1fc0*/  IMAD.SHL.U32 R100, R100, 0x80, RZ ;  /* 0x0000008064647824 */ /* 0x000fe200078e00ff */
[----:B------:R-:W-:Y:S01]  /*1fd0*/  UIADD3 UR41, UR43, UR41, URZ ;  /* 0x000000292b297290 */ /* 0x000fe2000fffe03f */
[----:B------:R-:W-:Y:S01]  /*1fe0*/  SHF.R.S32.HI R11, RZ, 0x1f, R101 ;  /* 0x0000001fff0b7819 */ /* 0x000fe20000011465 */
[----:B------:R-:W-:Y:S01]  /*1ff0*/  UISETP.GE.U32.AND UP1, UPT, UR43, 0x3, UPT ;  /* 0x000000032b00788c */ /* 0x000fe2000bf26070 */
[----:B------:R-:W-:Y:S01]  /*2000*/  IMAD.SHL.U32 R6, R103, 0x80, RZ ;  /* 0x0000008067067824 */ /* 0x000fe200078e00ff */
[----:B------:R-:W-:Y:S01]  /*2010*/  ULDC UR7, c[0x0][0x288] ;  /* 0x0000a20000077ab9 */ /* 0x000fe20000000800 */
[C---:B------:R-:W-:Y:S01]  /*2020*/  LOP3.LUT R8, R100.reuse, 0x6, R95, 0xf8, !PT ;  /* 0x0000000664087812 */ /* 0x040fe200078ef85f */
[----:B------:R-:W-:Y:S01]  /*2030*/  UISETP.GT.U32.AND UP0, UPT, UR41, 0x2, UPT ;  /* 0x000000022900788c */ /* 0x000fe2000bf04070 */
[----:B------:R-:W-:Y:S01]  /*2040*/  ISETP.GE.AND P0, PT, R100, UR7, PT ;  /* 0x0000000764007c0c */ /* 0x000fe2000bf06270 */
[----:B------:R-:W-:Y:S01]  /*2050*/  ULDC.64 UR4, c[0x0][0x5d0] ;  /* 0x0001740000047ab9 */ /* 0x000fe20000000a00 */
[--C-:B------:R-:W-:Y:S01]  /*2060*/  SHF.R.S32.HI R9, RZ, 0x1f, R8.reuse ;  /* 0x0000001fff097819 */ /* 0x100fe20000011408 */
[----:B------:R-:W-:Y:S01]  /*2070*/  ULDC UR10, c[0x0][0x284] ;  /* 0x0000a100000a7ab9 */ /* 0x000fe20000000800 */
[----:B------:R-:W-:Y:S01]  /*2080*/  IMAD R0, R11, UR4, RZ ;  /* 0x000000040b007c24 */ /* 0x000fe2000f8e02ff */
[----:B------:R-:W-:Y:S01]  /*2090*/  UISETP.LT.U32.AND UP0, UPT, UR43, 0x3, UP0 ;  /* 0x000000032b00788c */ /* 0x000fe20008701070 */
[----:B------:R-:W-:Y:S01]  /*20a0*/  ISETP.GE.OR P0, PT, R6, UR10, P0 ;  /* 0x0000000a06007c0c */ /* 0x000fe20008706670 */
[----:B------:R-:W-:Y:S01]  /*20b0*/  IMAD.WIDE.U32 R4, R101, UR4, R8 ;  /* 0x0000000465047c25 */ /* 0x000fe2000f8e0008 */
[----:B------:R-:W-:Y:S01]  /*20c0*/  ULDC.64 UR8, c[0x0][0x5c8] ;  /* 0x0001720000087ab9 */ /* 0x000fe20000000a00 */
[----:B------:R-:W-:-:S02]  /*20d0*/  USEL UR6, URZ, 0x1, !UP0 ;  /* 0x000000013f067887 */ /* 0x000fc4000c000000 */
[----:B------:R-:W-:Y:S01]  /*20e0*/  IMAD R3, R101, UR5, R0 ;  /* 0x0000000565037c24 */ /* 0x000fe2000f8e0200 */
[----:B------:R-:W-:Y:S01]  /*20f0*/  @UP1 UIMAD.WIDE.U32 UR4, UR41, -0x55555555, URZ ;  /* 0xaaaaaaab290418a5 */ /* 0x000fe2000f8e003f */
[----:B------:R-:W-:Y:S01]  /*2100*/  IMAD.WIDE R104, R103, 0x80, R88 ;  /* 0x0000008067687825 */ /* 0x000fe200078e0258 */
[----:B------:R-:W-:Y:S02]  /*2110*/  ULOP3.LUT UR40, UR40, UR6, URZ, 0x3c, !UPT ;  /* 0x0000000628287292 */ /* 0x000fe4000f8e3c3f */
[----:B------:R-:W-:Y:S01]  /*2120*/  @UP1 USHF.R.U32.HI UR4, URZ, 0x1, UR5 ;  /* 0x000000013f041899 */ /* 0x000fe20008011605 */
[----:B------:R-:W-:Y:S02]  /*2130*/  IMAD.IADD R5, R5, 0x1, R3 ;  /* 0x0000000105057824 */ /* 0x000fe400078e0203 */
[----:B------:R-:W-:Y:S01]  /*2140*/  IMAD R3, R105, UR8, RZ ;  /* 0x0000000869037c24 */ /* 0x000fe2000f8e02ff */
[----:B------:R-:W-:Y:S01]  /*2150*/  @UP1 ULOP3.LUT UR40, UR40, 0x1, UR4, 0x78, !UPT ;  /* 0x0000000128281892 */ /* 0x000fe2000f8e7804 */
[----:B------:R-:W-:-:S04]  /*2160*/  IMAD.WIDE.U32 R106, R104, UR8, R4 ;  /* 0x00000008686a7c25 */ /* 0x000fc8000f8e0004 */
[----:B------:R-:W-:Y:S02]  /*2170*/  IMAD R7, R104, UR9, R3 ;  /* 0x0000000968077c24 */ /* 0x000fe4000f8e0203 */
[----:B------:R-:W-:Y:S01]  /*2180*/  IMAD.MOV.U32 R0, RZ, RZ, -0x1 ;  /* 0xffffffffff007424 */ /* 0x000fe200078e00ff */
[----:B------:R-:W-:Y:S06]  /*2190*/  @P0 BRA `(.L_x_32) ;  /* 0x00000040001c0947 */ /* 0x000fec0003800000 */
[----:B-----5:R-:W-:Y:S01]  /*21a0*/  FSETP.NEU.AND P0, PT, R90, RZ, PT ;  /* 0x000000ff5a00720b */ /* 0x020fe20003f0d000 */
[----:B------:R-:W-:Y:S01]  /*21b0*/  IMAD.IADD R4, R94, 0x1, -R100 ;  /* 0x000000015e047824 */ /* 0x000fe200078e0a64 */
[----:B------:R-:W-:Y:S01]  /*21c0*/  BSSY B0, `(.L_x_32) ;  /* 0x0000404000007945 */ /* 0x000fe20003800000 */
[----:B------:R-:W-:Y:S02]  /*21d0*/  IMAD.IADD R3, R99, 0x1, -R6 ;  /* 0x0000000163037824 */ /* 0x000fe400078e0a06 */
[----:B------:R-:W-:Y:S01]  /*21e0*/  IMAD.IADD R103, R107, 0x1, R7 ;  /* 0x000000016b677824 */ /* 0x000fe200078e0207 */
[----:B------:R-:W-:-:S04]  /*21f0*/  ISETP.GT.AND P2, PT, R4, RZ, PT ;  /* 0x000000ff0400720c */ /* 0x000fc80003f44270 */
[----:B------:R-:W-:-:S03]  /*2200*/  ISETP.GT.AND P1, PT, R3, RZ, P2 ;  /* 0x000000ff0300720c */ /* 0x000fc60001724270 */
[----:B------:R-:W-:Y:S10]  /*2210*/  @!P0 BRA `(.L_x_33) ;  /* 0x0000002c00288947 */ /* 0x000ff40003800000 */
[----:B------:R-:W0:Y:S01]  /*2220*/  LDC.64 R110, c[0x0][0x5b8] ;  /* 0x00016e00ff6e7b82 */ /* 0x000e220000000a00 */
[----:B------:R-:W-:-:S07]  /*2230*/  ULDC.64 UR4, c[0x0][0x5c0] ;  /* 0x0001700000047ab9 */ /* 0x000fce0000000a00 */
[----:B------:R-:W1:Y:S08]  /*2240*/  LDC.64 R112, c[0x0][0x5b0] ;  /* 0x00016c00ff707b82 */ /* 0x000e700000000a00 */
[----:B------:R-:W2:Y:S01]  /*2250*/  LDC.64 R114, c[0x0][0x5a8] ;  /* 0x00016a00ff727b82 */ /* 0x000ea20000000a00 */
[-C--:B0-----:R-:W-:Y:S02]  /*2260*/  IMAD R6, R11, R110.reuse, RZ ;  /* 0x0000006e0b067224 */ /* 0x081fe400078e02ff */
[----:B------:R-:W-:-:S04]  /*2270*/  IMAD.WIDE.U32 R108, R101, R110, R8 ;  /* 0x0000006e656c7225 */ /* 0x000fc800078e0008 */
[----:B------:R-:W-:Y:S02]  /*2280*/  IMAD R107, R101, R111, R6 ;  /* 0x0000006f656b7224 */ /* 0x000fe400078e0206 */
[-C--:B-1----:R-:W-:Y:S02]  /*2290*/  IMAD R5, R105, R112.reuse, RZ ;  /* 0x0000007069057224 */ /* 0x082fe400078e02ff */
[----:B------:R-:W-:Y:S02]  /*22a0*/  IMAD.IADD R13, R109, 0x1, R107 ;  /* 0x000000016d0d7824 */ /* 0x000fe400078e026b */
[----:B------:R-:W-:Y:S02]  /*22b0*/  IMAD.MOV.U32 R12, RZ, RZ, R108 ;  /* 0x000000ffff0c7224 */ /* 0x000fe400078e006c */
[C---:B------:R-:W-:Y:S02]  /*22c0*/  IMAD R111, R104.reuse, R113, R5 ;  /* 0x00000071686f7224 */ /* 0x040fe400078e0205 */
[----:B------:R-:W-:-:S04]  /*22d0*/  IMAD.WIDE.U32 R6, R104, R112, R12 ;  /* 0x0000007068067225 */ /* 0x000fc800078e000c */
[----:B------:R-:W-:Y:S01]  /*22e0*/  IMAD.IADD R5, R7, 0x1, R111 ;  /* 0x0000000107057824 */ /* 0x000fe200078e026f */
[----:B--2---:R-:W-:-:S04]  /*22f0*/  LEA R14, P0, R6, R114, 0x1 ;  /* 0x00000072060e7211 */ /* 0x004fc800078008ff */
[----:B------:R-:W-:-:S05]  /*2300*/  LEA.HI.X R15, R6, R115, R5, 0x1, P0 ;  /* 0x00000073060f7211 */ /* 0x000fca00000f0c05 */
[----:B------:R0:W2:Y:S01]  /*2310*/  @P1 LDG.E.LTC128B.U16 R5, desc[UR38][R14.64] ;  /* 0x000000260e051981 */ /* 0x0000a2000c1e1520 */
[----:B------:R-:W-:Y:S01]  /*2320*/  LEA R10, P0, R106, UR4, 0x1 ;  /* 0x000000046a0a7c11 */ /* 0x000fe2000f8008ff */
[----:B------:R-:W-:Y:S01]  /*2330*/  IMAD.WIDE.U32 R6, R104, R112, R8 ;  /* 0x0000007068067225 */ /* 0x000fe200078e0008 */
[----:B------:R-:W-:Y:S03]  /*2340*/  BSSY B1, `(.L_x_34) ;  /* 0x0000012000017945 */ /* 0x000fe60003800000 */
[----:B------:R-:W-:Y:S02]  /*2350*/  IMAD.IADD R7, R111, 0x1, R7 ;  /* 0x000000016f077824 */ /* 0x000fe400078e0207 */
[----:B------:R-:W-:Y:S01]  /*2360*/  IMAD.WIDE.U32 R20, R101, R110, R6 ;  /* 0x0000006e65147225 */ /* 0x000fe200078e0006 */
[----:B0-----:R-:W-:-:S03]  /*2370*/  SHF.L.U64.HI R15, R112, 0x3, R113 ;  /* 0x00000003700f7819 */ /* 0x001fc60000010271 */
[----:B------:R-:W-:Y:S01]  /*2380*/  IMAD.IADD R7, R107, 0x1, R21 ;  /* 0x000000016b077824 */ /* 0x000fe200078e0215 */
[----:B------:R-:W-:Y:S01]  /*2390*/  LEA R6, P4, R20, R114, 0x1 ;  /* 0x0000007214067211 */ /* 0x000fe200078808ff */
[----:B------:R-:W-:-:S03]  /*23a0*/  IMAD.SHL.U32 R14, R112, 0x8, RZ ;  /* 0x00000008700e7824 */ /* 0x000fc600078e00ff */
[----:B------:R-:W-:Y:S01]  /*23b0*/  LEA.HI.X R7, R20, R115, R7, 0x1, P4 ;  /* 0x0000007314077211 */ /* 0x000fe200020f0c07 */
[----:B--2---:R-:W-:-:S05]  /*23c0*/  HADD2.F32 R11, -RZ, R5.H0_H0 ;  /* 0x20000005ff0b7230 */ /* 0x004fca0000004100 */
[----:B------:R-:W-:-:S04]  /*23d0*/  FMUL R11, R11, R90 ;  /* 0x0000005a0b0b7220 */ /* 0x000fc80000400000 */
[----:B------:R-:W-:Y:S01]  /*23e0*/  FFMA R24, R24, R23, R11 ;  /* 0x0000001718187223 */ /* 0x000fe2000000000b */
[----:B------:R-:W-:Y:S02]  /*23f0*/  LEA.HI.X R11, R106, UR5, R103, 0x1, P0 ;  /* 0x000000056a0b7c11 */ /* 0x000fe400080f0c67 */
[----:B------:R-:W-:Y:S02]  /*2400*/  ISETP.GT.AND P0, PT, R4, 0x1, PT ;  /* 0x000000010400780c */ /* 0x000fe40003f04270 */
[----:B------:R-:W-:Y:S02]  /*2410*/  F2FP.F16.F32.PACK_AB R24, RZ, R24 ;  /* 0x00000018ff18723e */ /* 0x000fe400000000ff */
[----:B------:R-:W-:-:S03]  /*2420*/  ISETP.GT.AND P3, PT, R3, RZ, P0 ;  /* 0x000000ff0300720c */ /* 0x000fc60000764270 */
[----:B------:R0:W-:Y:S10]  /*2430*/  @P1 STG.E.U16 desc[UR38][R10.64], R24 ;  /* 0x000000180a001986 */ /* 0x0001f4000c101526 */
[----:B------:R-:W-:Y:S05]  /*2440*/  @!P3 BRA `(.L_x_35) ;  /* 0x000000000004b947 */ /* 0x000fea0003800000 */
[----:B------:R1:W5:Y:S02]  /*2450*/  LDG.E.LTC128B.U16 R5, desc[UR38][R6.64+0x2] ;  /* 0x0000022606057981 */ /* 0x000364000c1e1520 */
.L_x_35:
[----:B------:R-:W-:Y:S05]  /*2460*/  BSYNC B1 ;  /* 0x0000000000017941 */ /* 0x000fea0003800000 */
.L_x_34:
[----:B-----5:R-:W-:Y:S01]  /*2470*/  HADD2.F32 R103, -RZ, R5.H0_H0 ;  /* 0x20000005ff677230 */ /* 0x020fe20000004100 */
[----:B------:R-:W-:Y:S01]  /*2480*/  ISETP.GT.AND P2, PT, R3, 0x8, P2 ;  /* 0x000000080300780c */ /* 0x000fe20001744270 */
[----:B------:R-:W-:Y:S01]  /*2490*/  IMAD.WIDE.U32 R20, R104, R112, R14 ;  /* 0x0000007068147225 */ /* 0x000fe200078e000e */
[----:B0-----:R-:W-:-:S03]  /*24a0*/  PRMT R24, R5, 0x7610, R24 ;  /* 0x0000761005187816 */ /* 0x001fc60000000018 */
[----:B------:R-:W-:Y:S01]  /*24b0*/  FMUL R12, R103, R90 ;  /* 0x0000005a670c7220 */ /* 0x000fe20000400000 */
[----:B------:R-:W-:Y:S01]  /*24c0*/  IMAD.IADD R111, R111, 0x1, R21 ;  /* 0x000000016f6f7824 */ /* 0x000fe200078e0215 */
[----:B------:R-:W-:Y:S02]  /*24d0*/  IADD3 R108, P1, R108, R20, RZ ;  /* 0x000000146c6c7210 */ /* 0x000fe40007f3e0ff */
[----:B------:R-:W-:-:S03]  /*24e0*/  FFMA R12, R25, R23, R12 ;  /* 0x00000017190c7223 */ /* 0x000fc6000000000c */
[----:B------:R-:W-:Y:S01]  /*24f0*/  IMAD.X R13, R111, 0x1, R13, P1 ;  /* 0x000000016f0d7824 */ /* 0x000fe200008e060d */
[C---:B------:R-:W-:Y:S02]  /*2500*/  LEA R14, P1, R108.reuse, R114, 0x1 ;  /* 0x000000726c0e7211 */ /* 0x040fe400078208ff */
[----:B------:R-:W-:Y:S02]  /*2510*/  F2FP.F16.F32.PACK_AB R12, RZ, R12 ;  /* 0x0000000cff0c723e */ /* 0x000fe400000000ff */
[----:B------:R-:W-:Y:S02]  /*2520*/  LEA.HI.X R15, R108, R115, R13, 0x1, P1 ;  /* 0x000000736c0f7211 */ /* 0x000fe400008f0c0d */
[----:B------:R-:W-:-:S05]  /*2530*/  PRMT R21, R12, 0x7610, R21 ;  /* 0x000076100c157816 */ /* 0x000fca0000000015 */
[----:B------:R0:W-:Y:S04]  /*2540*/  @P3 STG.E.U16 desc[UR38][R10.64+0x2], R21 ;  /* 0x000002150a003986 */ /* 0x0001e8000c101526 */
[----:B------:R-:W2:Y:S01]  /*2550*/  @P2 LDG.E.LTC128B.U16 R24, desc[UR38][R14.64] ;  /* 0x000000260e182981 */ /* 0x000ea2000c1e1520 */
[----:B------:R-:W-:Y:S01]  /*2560*/  IADD3 R20, P1, R8, R20, RZ ;  /* 0x0000001408147210 */ /* 0x000fe20007f3e0ff */
[----:B------:R-:W-:Y:S01]  /*2570*/  BSSY B1, `(.L_x_36) ;  /* 0x0000011000017945 */ /* 0x000fe20003800000 */
[----:B------:R-:W-:Y:S02]  /*2580*/  SHF.L.U64.HI R13, R91, 0x1, R92 ;  /* 0x000000015b0d7819 */ /* 0x000fe4000001025c */
[----:B------:R-:W-:Y:S01]  /*2590*/  ISETP.GT.AND P0, PT, R3, 0x8, P0 ;  /* 0x000000080300780c */ /* 0x000fe20000704270 */
[----:B0-----:R-:W-:Y:S01]  /*25a0*/  IMAD.X R21, R9, 0x1, R111, P1 ;  /* 0x0000000109157824 */ /* 0x001fe200008e066f */
[----:B------:R-:W-:Y:S01]  /*25b0*/  LEA R12, P1, R91, R10, 0x1 ;  /* 0x0000000a5b0c7211 */ /* 0x000fe200078208ff */
[----:B------:R-:W-:-:S04]  /*25c0*/  IMAD.WIDE.U32 R20, R101, R110, R20 ;  /* 0x0000006e65147225 */ /* 0x000fc800078e0014 */
[----:B------:R-:W-:Y:S01]  /*25d0*/  IMAD.X R13, R13, 0x1, R11, P1 ;  /* 0x000000010d0d7824 */ /* 0x000fe200008e060b */
[----:B------:R-:W-:Y:S01]  /*25e0*/  LEA R8, P3, R20, R114, 0x1 ;  /* 0x0000007214087211 */ /* 0x000fe200078608ff */
[----:B------:R-:W-:-:S05]  /*25f0*/  IMAD.IADD R9, R107, 0x1, R21 ;  /* 0x000000016b097824 */ /* 0x000fca00078e0215 */
[----:B------:R-:W-:Y:S01]  /*2600*/  LEA.HI.X R9, R20, R115, R9, 0x1, P3 ;  /* 0x0000007314097211 */ /* 0x000fe200018f0c09 */
[----:B--2---:R-:W-:-:S05]  /*2610*/  HADD2.F32 R5, -RZ, R24.H0_H0 ;  /* 0x20000018ff057230 */ /* 0x004fca0000004100 */
[----:B------:R-:W-:-:S04]  /*2620*/  FMUL R5, R5, R90 ;  /* 0x0000005a05057220 */ /* 0x000fc80000400000 */
[----:B------:R-:W-:-:S05]  /*2630*/  FFMA R5, R26, R23, R5 ;  /* 0x000000171a057223 */ /* 0x000fca0000000005 */
[----:B------:R-:W-:-:S05]  /*2640*/  F2FP.F16.F32.PACK_AB R5, RZ, R5 ;  /* 0x00000005ff05723e */ /* 0x000fca00000000ff */
[----:B------:R0:W-:Y:S01]  /*2650*/  @P2 STG.E.U16 desc[UR38][R12.64], R5 ;  /* 0x000000050c002986 */ /* 0x0001e2000c101526 */
[----:B------:R-:W-:Y:S05]  /*2660*/  @!P0 BRA `(.L_x_37) ;  /* 0x0000000000048947 */ /* 0x000fea0003800000 */
[----:B------:R2:W5:Y:S02]  /*2670*/  LDG.E.LTC128B.U16 R24, desc[UR38][R8.64+0x2] ;  /* 0x0000022608187981 */ /* 0x000564000c1e1520 */
.L_x_37:
[----:B------:R-:W-:Y:S05]  /*2680*/  BSYNC B1 ;  /* 0x0000000000017941 */ /* 0x000fea0003800000 */
.L_x_36:
[----:B0----5:R-:W-:Y:S01]  /*2690*/  HADD2.F32 R5, -RZ, R24.H0_H0 ;  /* 0x20000018ff057230 */ /* 0x021fe20000004100 */
[----:B------:R-:W-:Y:S01]  /*26a0*/  ISETP.GT.AND P1, PT, R4, 0x8, PT ;  /* 0x000000080400780c */ /* 0x000fe20003f24270 */
[----:B------:R-:W-:Y:S03]  /*26b0*/  BSSY B1, `(.L_x_38) ;  /* 0x0000008000017945 */ /* 0x000fe60003800000 */
[----:B------:R-:W-:Y:S01]  /*26c0*/  FMUL R14, R5, R90 ;  /* 0x0000005a050e7220 */ /* 0x000fe20000400000 */
[----:B------:R-:W-:-:S03]  /*26d0*/  ISETP.GT.AND P2, PT, R3, RZ, P1 ;  /* 0x000000ff0300720c */ /* 0x000fc60000f44270 */
[----:B------:R-:W-:-:S05]  /*26e0*/  FFMA R14, R27, R23, R14 ;  /* 0x000000171b0e7223 */ /* 0x000fca000000000e */
[----:B------:R-:W-:-:S05]  /*26f0*/  F2FP.F16.F32.PACK_AB R14, RZ, R14 ;  /* 0x0000000eff0e723e */ /* 0x000fca00000000ff */
[----:B------:R0:W-:Y:S01]  /*2700*/  @P0 STG.E.U16 desc[UR38][R12.64+0x2], R14 ;  /* 0x0000020e0c000986 */ /* 0x0001e2000c101526 */
[----:B------:R-:W-:Y:S05]  /*2710*/  @!P2 BRA `(.L_x_39) ;  /* 0x000000000004a947 */ /* 0x000fea0003800000 */
[----:B------:R3:W5:Y:S02]  /*2720*/  LDG.E.LTC128B.U16 R24, desc[UR38][R6.64+0x10] ;  /* 0x0000102606187981 */ /* 0x000764000c1e1520 */
.L_x_39:
[----:B------:R-:W-:Y:S05]  /*2730*/  BSYNC B1 ;  /* 0x0000000000017941 */ /* 0x000fea0003800000 */
.L_x_38:
[----:B-----5:R-:W-:Y:S01]  /*2740*/  HADD2.F32 R5, -RZ, R24.H0_H0 ;  /* 0x20000018ff057230 */ /* 0x020fe20000004100 */
        /* <DEDUP_REMOVED lines=9> */
.L_x_41:
[----:B------:R-:W-:Y:S05]  /*27e0*/  BSYNC B1 ;  /* 0x0000000000017941 */ /* 0x000fea0003800000 */
.L_x_40:
[----:B----45:R-:W-:Y:S01]  /*27f0*/  HADD2.F32 R5, -RZ, R24.H0_H0 ;  /* 0x20000018ff057230 */ /* 0x030fe20000004100 */
[----:B------:R-:W-:Y:S01]  /*2800*/  ISETP.GT.AND P1, PT, R3, 0x8, P1 ;  /* 0x000000080300780c */ /* 0x000fe20000f24270 */
[----:B------:R-:W-:Y:S03]  /*2810*/  BSSY B1, `(.L_x_42) ;  /* 0x0000007000017945 */ /* 0x000fe60003800000 */
[----:B0-----:R-:W-:-:S04]  /*2820*/  FMUL R14, R5, R90 ;  /* 0x0000005a050e7220 */ /* 0x001fc80000400000 */
[----:B------:R-:W-:-:S05]  /*2830*/  FFMA R14, R29, R23, R14 ;  /* 0x000000171d0e7223 */ /* 0x000fca000000000e */
[----:B------:R-:W-:-:S05]  /*2840*/  F2FP.F16.F32.PACK_AB R14, RZ, R14 ;  /* 0x0000000eff0e723e */ /* 0x000fca00000000ff */
[----:B------:R0:W-:Y:S01]  /*2850*/  @P3 STG.E.U16 desc[UR38][R10.64+0x12], R14 ;  /* 0x0000120e0a003986 */ /* 0x0001e2000c101526 */
[----:B------:R-:W-:Y:S05]  /*2860*/  @!P1 BRA `(.L_x_43) ;  /* 0x0000000000049947 */ /* 0x000fea0003800000 */
[----:B------:R4:W5:Y:S02]  /*2870*/  LDG.E.LTC128B.U16 R24, desc[UR38][R8.64+0x10] ;  /* 0x0000102608187981 */ /* 0x000964000c1e1520 */
.L_x_43:
[----:B------:R-:W-:Y:S05]  /*2880*/  BSYNC B1 ;  /* 0x0000000000017941 */ /* 0x000fea0003800000 */
.L_x_42:
[----:B-----5:R-:W-:Y:S01]  /*2890*/  HADD2.F32 R5, -RZ, R24.H0_H0 ;  /* 0x20000018ff057230 */ /* 0x020fe20000004100 */
[----:B------:R-:W-:Y:S01]  /*28a0*/  ISETP.GT.AND P0, PT, R3, 0x8, P0 ;  /* 0x000000080300780c */ /* 0x000fe20000704270 */
[----:B------:R-:W-:Y:S03]  /*28b0*/  BSSY B1, `(.L_x_44) ;  /* 0x0000007000017945 */ /* 0x000fe60003800000 */
[----:B------:R-:W-:-:S04]  /*28c0*/  FMUL R5, R5, R90 ;  /* 0x0000005a05057220 */ /* 0x000fc80000400000 */
[----:B------:R-:W-:-:S05]  /*28d0*/  FFMA R5, R30, R23, R5 ;  /* 0x000000171e057223 */ /* 0x000fca0000000005 */
[----:B------:R-:W-:-:S05]  /*28e0*/  F2FP.F16.F32.PACK_AB R5, RZ, R5 ;  /* 0x00000005ff05723e */ /* 0x000fca00000000ff */
[----:B------:R0:W-:Y:S01]  /*28f0*/  @P1 STG.E.U16 desc[UR38][R12.64+0x10], R5 ;  /* 0x000010050c001986 */ /* 0x0001e2000c101526 */
[----:B------:R-:W-:Y:S05]  /*2900*/  @!P0 BRA `(.L_x_45) ;  /* 0x0000000000048947 */ /* 0x000fea0003800000 */
[----:B------:R0:W5:Y:S02]  /*2910*/  LDG.E.LTC128B.U16 R24, desc[UR38][R8.64+0x12] ;  /* 0x0000122608187981 */ /* 0x000164000c1e1520 */
.L_x_45:
[----:B------:R-:W-:Y:S05]  /*2920*/  BSYNC B1 ;  /* 0x0000000000017941 */ /* 0x000fea0003800000 */
.L_x_44:
        /* <DEDUP_REMOVED lines=10> */
.L_x_47:
[----:B------:R-:W-:Y:S05]  /*29d0*/  BSYNC B1 ;  /* 0x0000000000017941 */ /* 0x000fea0003800000 */
.L_x_46:
        /* <DEDUP_REMOVED lines=10> */
.L_x_49:
[----:B------:R-:W-:Y:S05]  /*2a80*/  BSYNC B1 ;  /* 0x0000000000017941 */ /* 0x000fea0003800000 */
.L_x_48:
[----:B0----5:R-:W-:Y:S01]  /*2a90*/  HADD2.F32 R5, -RZ, R24.H0_H0 ;  /* 0x20000018ff057230 */ /* 0x021fe20000004100 */
        /* <DEDUP_REMOVED lines=8> */
.L_x_51:
[----:B------:R-:W-:Y:S05]  /*2b20*/  BSYNC B1 ;  /* 0x0000000000017941 */ /* 0x000fea0003800000 */
.L_x_50:
        /* <DEDUP_REMOVED lines=9> */
.L_x_53:
[----:B------:R-:W-:Y:S05]  /*2bc0*/  BSYNC B1 ;  /* 0x0000000000017941 */ /* 0x000fea0003800000 */
.L_x_52:
        /* <DEDUP_REMOVED lines=10> */
.L_x_55:
[----:B------:R-:W-:Y:S05]  /*2c70*/  BSYNC B1 ;  /* 0x0000000000017941 */ /* 0x000fea0003800000 */
.L_x_54:
        /* <DEDUP_REMOVED lines=10> */
.L_x_57:
[----:B------:R-:W-:Y:S05]  /*2d20*/  BSYNC B1 ;  /* 0x0000000000017941 */ /* 0x000fea0003800000 */
.L_x_56:
        /* <DEDUP_REMOVED lines=9> */
.L_x_59:
[----:B------:R-:W-:Y:S05]  /*2dc0*/  BSYNC B1 ;  /* 0x0000000000017941 */ /* 0x000fea0003800000 */
.L_x_58:
        /* <DEDUP_REMOVED lines=9> */
.L_x_61:
[----:B------:R-:W-:Y:S05]  /*2e60*/  BSYNC B1 ;  /* 0x0000000000017941 */ /* 0x000fea0003800000 */
.L_x_60:
        /* <DEDUP_REMOVED lines=10> */
.L_x_63:
[----:B------:R-:W-:Y:S05]  /*2f10*/  BSYNC B1 ;  /* 0x0000000000017941 */ /* 0x000fea0003800000 */
.L_x_62:
        /* <DEDUP_REMOVED lines=10> */
.L_x_65:
[----:B------:R-:W-:Y:S05]  /*2fc0*/  BSYNC B1 ;  /* 0x0000000000017941 */ /* 0x000fea0003800000 */
.L_x_64:
        /* <DEDUP_REMOVED lines=9> */
.L_x_67:
[----:B------:R-:W-:Y:S05]  /*3060*/  BSYNC B1 ;  /* 0x0000000000017941 */ /* 0x000fea0003800000 */
.L_x_66:
        /* <DEDUP_REMOVED lines=9> */
.L_x_69:
[----:B------:R-:W-:Y:S05]  /*3100*/  BSYNC B1 ;  /* 0x0000000000017941 */ /* 0x000fea0003800000 */
.L_x_68:
        /* <DEDUP_REMOVED lines=10> */
.L_x_71:
[----:B------:R-:W-:Y:S05]  /*31b0*/  BSYNC B1 ;  /* 0x0000000000017941 */ /* 0x000fea0003800000 */
.L_x_70:
        /* <DEDUP_REMOVED lines=10> */
.L_x_73:
[----:B------:R-:W-:Y:S05]  /*3260*/  BSYNC B1 ;  /* 0x0000000000017941 */ /* 0x000fea0003800000 */
.L_x_72:
        /* <DEDUP_REMOVED lines=9> */
.L_x_75:
[----:B------:R-:W-:Y:S05]  /*3300*/  BSYNC B1 ;  /* 0x0000000000017941 */ /* 0x000fea0003800000 */
.L_x_74:
        /* <DEDUP_REMOVED lines=9> */
.L_x_77:
[----:B------:R-:W-:Y:S05]  /*33a0*/  BSYNC B1 ;  /* 0x0000000000017941 */ /* 0x000fea0003800000 */
.L_x_76:
        /* <DEDUP_REMOVED lines=10> */
.L_x_79:
[----:B------:R-:W-:Y:S05]  /*3450*/  BSYNC B1 ;  /* 0x0000000000017941 */ /* 0x000fea0003800000 */
.L_x_78:
        /* <DEDUP_REMOVED lines=10> */
.L_x_81:
[----:B------:R-:W-:Y:S05]  /*3500*/  BSYNC B1 ;  /* 0x0000000000017941 */ /* 0x000fea0003800000 */
.L_x_80:
        /* <DEDUP_REMOVED lines=9> */
.L_x_83:
[----:B------:R-:W-:Y:S05]  /*35a0*/  BSYNC B1 ;  /* 0x0000000000017941 */ /* 0x000fea0003800000 */
.L_x_82:
        /* <DEDUP_REMOVED lines=9> */
.L_x_85:
[----:B------:R-:W-:Y:S05]  /*3640*/  BSYNC B1 ;  /* 0x0000000000017941 */ /* 0x000fea0003800000 */
.L_x_84:
        /* <DEDUP_REMOVED lines=10> */
.L_x_87:
[----:B------:R-:W-:Y:S05]  /*36f0*/  BSYNC B1 ;  /* 0x0000000000017941 */ /* 0x000fea0003800000 */
.L_x_86:
        /* <DEDUP_REMOVED lines=10> */
.L_x_89:
[----:B------:R-:W-:Y:S05]  /*37a0*/  BSYNC B1 ;  /* 0x0000000000017941 */ /* 0x000fea0003800000 */
.L_x_88:
        /* <DEDUP_REMOVED lines=9> */
.L_x_91:
[----:B------:R-:W-:Y:S05]  /*3840*/  BSYNC B1 ;  /* 0x0000000000017941 */ /* 0x000fea0003800000 */
.L_x_90:
        /* <DEDUP_REMOVED lines=9> */
.L_x_93:
[----:B------:R-:W-:Y:S05]  /*38e0*/  BSYNC B1 ;  /* 0x0000000000017941 */ /* 0x000fea0003800000 */
.L_x_92:
        /* <DEDUP_REMOVED lines=10> */
.L_x_95:
[----:B------:R-:W-:Y:S05]  /*3990*/  BSYNC B1 ;  /* 0x0000000000017941 */ /* 0x000fea0003800000 */
.L_x_94:
        /* <DEDUP_REMOVED lines=10> */
.L_x_97:
[----:B------:R-:W-:Y:S05]  /*3a40*/  BSYNC B1 ;  /* 0x0000000000017941 */ /* 0x000fea0003800000 */
.L_x_96:
        /* <DEDUP_REMOVED lines=9> */
.L_x_99:
[----:B------:R-:W-:Y:S05]  /*3ae0*/  BSYNC B1 ;  /* 0x0000000000017941 */ /* 0x000fea0003800000 */
.L_x_98:
        /* <DEDUP_REMOVED lines=9> */
.L_x_101:
[----:B------:R-:W-:Y:S05]  /*3b80*/  BSYNC B1 ;  /* 0x0000000000017941 */ /* 0x000fea0003800000 */
.L_x_100:
        /* <DEDUP_REMOVED lines=10> */
.L_x_103:
[----:B------:R-:W-:Y:S05]  /*3c30*/  BSYNC B1 ;  /* 0x0000000000017941 */ /* 0x000fea0003800000 */
.L_x_102:
        /* <DEDUP_REMOVED lines=10> */
.L_x_105:
[----:B------:R-:W-:Y:S05]  /*3ce0*/  BSYNC B1 ;  /* 0x0000000000017941 */ /* 0x000fea0003800000 */
.L_x_104:
        /* <DEDUP_REMOVED lines=9> */
.L_x_107:
[----:B------:R-:W-:Y:S05]  /*3d80*/  BSYNC B1 ;  /* 0x0000000000017941 */ /* 0x000fea0003800000 */
.L_x_106:
        /* <DEDUP_REMOVED lines=9> */
.L_x_109:
[----:B------:R-:W-:Y:S05]  /*3e20*/  BSYNC B1 ;  /* 0x0000000000017941 */ /* 0x000fea0003800000 */
.L_x_108:
        /* <DEDUP_REMOVED lines=10> */
.L_x_111:
[----:B------:R-:W-:Y:S05]  /*3ed0*/  BSYNC B1 ;  /* 0x0000000000017941 */ /* 0x000fea0003800000 */
.L_x_110:
        /* <DEDUP_REMOVED lines=10> */
.L_x_113:
[----:B------:R-:W-:Y:S05]  /*3f80*/  BSYNC B1 ;  /* 0x0000000000017941 */ /* 0x000fea0003800000 */
.L_x_112:
        /* <DEDUP_REMOVED lines=9> */
.L_x_115:
[----:B------:R-:W-:Y:S05]  /*4020*/  BSYNC B1 ;  /* 0x0000000000017941 */ /* 0x000fea0003800000 */
.L_x_114:
        /* <DEDUP_REMOVED lines=9> */
.L_x_117:
[----:B------:R-:W-:Y:S05]  /*40c0*/  BSYNC B1 ;  /* 0x0000000000017941 */ /* 0x000fea0003800000 */
.L_x_116:
        /* <DEDUP_REMOVED lines=10> */
.L_x_119:
[----:B------:R-:W-:Y:S05]  /*4170*/  BSYNC B1 ;  /* 0x0000000000017941 */ /* 0x000fea0003800000 */
.L_x_118:
        /* <DEDUP_REMOVED lines=10> */
.L_x_121:
[----:B------:R-:W-:Y:S05]  /*4220*/  BSYNC B1 ;  /* 0x0000000000017941 */ /* 0x000fea0003800000 */
.L_x_120:
        /* <DEDUP_REMOVED lines=9> */
.L_x_123:
[----:B------:R-:W-:Y:S05]  /*42c0*/  BSYNC B1 ;  /* 0x0000000000017941 */ /* 0x000fea0003800000 */
.L_x_122:
        /* <DEDUP_REMOVED lines=9> */
.L_x_125:
[----:B------:R-:W-:Y:S05]  /*4360*/  BSYNC B1 ;  /* 0x0000000000017941 */ /* 0x000fea0003800000 */
.L_x_124:
        /* <DEDUP_REMOVED lines=10> */
.L_x_127:
[----:B------:R-:W-:Y:S05]  /*4410*/  BSYNC B1 ;  /* 0x0000000000017941 */ /* 0x000fea0003800000 */
.L_x_126:
        /* <DEDUP_REMOVED lines=10> */
.L_x_129:
[----:B------:R-:W-:Y:S05]  /*44c0*/  BSYNC B1 ;  /* 0x0000000000017941 */ /* 0x000fea0003800000 */
.L_x_128:
        /* <DEDUP_REMOVED lines=9> */
.L_x_131:
[----:B------:R-:W-:Y:S05]  /*4560*/  BSYNC B1 ;  /* 0x0000000000017941 */ /* 0x000fea0003800000 */
.L_x_130:
        /* <DEDUP_REMOVED lines=9> */
.L_x_133:
[----:B------:R-:W-:Y:S05]  /*4600*/  BSYNC B1 ;  /* 0x0000000000017941 */ /* 0x000fea0003800000 */
.L_x_132:
        /* <DEDUP_REMOVED lines=10> */
.L_x_135:
[----:B------:R-:W-:Y:S05]  /*46b0*/  BSYNC B1 ;  /* 0x0000000000017941 */ /* 0x000fea0003800000 */
.L_x_134:
        /* <DEDUP_REMOVED lines=10> */
.L_x_137:
[----:B------:R-:W-:Y:S05]  /*4760*/  BSYNC B1 ;  /* 0x0000000000017941 */ /* 0x000fea0003800000 */
.L_x_136:
        /* <DEDUP_REMOVED lines=9> */
.L_x_139:
[----:B------:R-:W-:Y:S05]  /*4800*/  BSYNC B1 ;  /* 0x0000000000017941 */ /* 0x000fea0003800000 */
.L_x_138:
        /* <DEDUP_REMOVED lines=9> */
.L_x_141:
[----:B------:R-:W-:Y:S05]  /*48a0*/  BSYNC B1 ;  /* 0x0000000000017941 */ /* 0x000fea0003800000 */
.L_x_140:
        /* <DEDUP_REMOVED lines=10> */
.L_x_143:
[----:B------:R-:W-:Y:S05]  /*4950*/  BSYNC B1 ;  /* 0x0000000000017941 */ /* 0x000fea0003800000 */
.L_x_142:
        /* <DEDUP_REMOVED lines=10> */
.L_x_145:
[----:B------:R-:W-:Y:S05]  /*4a00*/  BSYNC B1 ;  /* 0x0000000000017941 */ /* 0x000fea0003800000 */
.L_x_144:
        /* <DEDUP_REMOVED lines=9> */
.L_x_147:
[----:B------:R-:W-:Y:S05]  /*4aa0*/  BSYNC B1 ;  /* 0x0000000000017941 */ /* 0x000fea0003800000 */
.L_x_146:
        /* <DEDUP_REMOVED lines=9> */
.L_x_149:
[----:B------:R-:W-:Y:S05]  /*4b40*/  BSYNC B1 ;  /* 0x0000000000017941 */ /* 0x000fea0003800000 */
.L_x_148:
        /* <DEDUP_REMOVED lines=10> */
.L_x_151:
[----:B------:R-:W-:Y:S05]  /*4bf0*/  BSYNC B1 ;  /* 0x0000000000017941 */ /* 0x000fea0003800000 */
.L_x_150:
[----:B-----5:R-:W-:Y:S01]  /*4c00*/  HADD2.F32 R5, -RZ, R24.H0_H0 ;  /* 0x20000018ff057230 */ /* 0x020fe20000004100 */
[----:B------:R-:W-:Y:S01]  /*4c10*/  ISETP.GT.AND P0, PT, R4, 0x79, PT ;  /* 0x000000790400780c */ /* 0x000fe20003f04270 */
[----:B------:R-:W-:Y:S01]  /*4c20*/  @P2 IMAD.MOV.U32 R4, RZ, RZ, R10 ;  /* 0x000000ffff042224 */ /* 0x000fe200078e000a */
[----:B------:R-:W-:Y:S02]  /*4c30*/  BSSY B1, `(.L_x_152) ;  /* 0x000000a000017945 */ /* 0x000fe40003800000 */
[----:B------:R-:W-:Y:S01]  /*4c40*/  FMUL R5, R5, R90 ;  /* 0x0000005a05057220 */ /* 0x000fe20000400000 */
[----:B------:R-:W-:-:S03]  /*4c50*/  ISETP.GT.AND P3, PT, R3, RZ, P0 ;  /* 0x000000ff0300720c */ /* 0x000fc60000764270 */
[----:B------:R-:W-:-:S05]  /*4c60*/  FFMA R5, R84, R23, R5 ;  /* 0x0000001754057223 */ /* 0x000fca0000000005 */
[----:B------:R-:W-:-:S04]  /*4c70*/  F2FP.F16.F32.PACK_AB R5, RZ, R5 ;  /* 0x00000005ff05723e */ /* 0x000fc800000000ff */
[----:B0-----:R-:W-:Y:S01]  /*4c80*/  PRMT R14, R5, 0x7610, R14 ;  /* 0x00007610050e7816 */ /* 0x001fe2000000000e */
[----:B------:R-:W-:-:S05]  /*4c90*/  @P2 IMAD.MOV.U32 R5, RZ, RZ, R11 ;  /* 0x000000ffff052224 */ /* 0x000fca00078e000b */
[----:B------:R0:W-:Y:S01]  /*4ca0*/  @P2 STG.E.U16 desc[UR38][R4.64+0xf0], R14 ;  /* 0x0000f00e04002986 */ /* 0x0001e2000c101526 */
[----:B------:R-:W-:Y:S05]  /*4cb0*/  @!P3 BRA `(.L_x_153) ;  /* 0x000000000004b947 */ /* 0x000fea0003800000 */
[----:B------:R0:W5:Y:S02]  /*4cc0*/  LDG.E.LTC128B.U16 R24, desc[UR38][R6.64+0xf2] ;  /* 0x0000f22606187981 */ /* 0x000164000c1e1520 */
.L_x_153:
[----:B------:R-:W-:Y:S05]  /*4cd0*/  BSYNC B1 ;  /* 0x0000000000017941 */ /* 0x000fea0003800000 */
.L_x_152:
        /* <DEDUP_REMOVED lines=9> */
.L_x_155:
[----:B------:R-:W-:Y:S05]  /*4d70*/  BSYNC B1 ;  /* 0x0000000000017941 */ /* 0x000fea0003800000 */
.L_x_154:
[----:B-----5:R-:W-:Y:S01]  /*4d80*/  HADD2.F32 R5, -RZ, R24.H0_H0 ;  /* 0x20000018ff057230 */ /* 0x020fe20000004100 */
[----:B------:R-:W-:Y:S01]  /*4d90*/  ISETP.GT.AND P0, PT, R3, 0x8, P0 ;  /* 0x000000080300780c */ /* 0x000fe20000704270 */
[----:B0-----:R-:W-:Y:S01]  /*4da0*/  @P1 IMAD.MOV.U32 R4, RZ, RZ, R12 ;  /* 0x000000ffff041224 */ /* 0x001fe200078e000c */
[----:B------:R-:W-:Y:S02]  /*4db0*/  BSSY B1, `(.L_x_156) ;  /* 0x0000009000017945 */ /* 0x000fe40003800000 */
[----:B------:R-:W-:-:S04]  /*4dc0*/  FMUL R5, R5, R90 ;  /* 0x0000005a05057220 */ /* 0x000fc80000400000 */
[----:B------:R-:W-:-:S05]  /*4dd0*/  FFMA R5, R86, R23, R5 ;  /* 0x0000001756057223 */ /* 0x000fca0000000005 */
[----:B------:R-:W-:-:S04]  /*4de0*/  F2FP.F16.F32.PACK_AB R5, RZ, R5 ;  /* 0x00000005ff05723e */ /* 0x000fc800000000ff */
[----:B-1-3--:R-:W-:Y:S01]  /*4df0*/  PRMT R6, R5, 0x7610, R6 ;  /* 0x0000761005067816 */ /* 0x00afe20000000006 */
[----:B------:R-:W-:-:S05]  /*4e00*/  @P1 IMAD.MOV.U32 R5, RZ, RZ, R13 ;  /* 0x000000ffff051224 */ /* 0x000fca00078e000d */
[----:B------:R0:W-:Y:S01]  /*4e10*/  @P1 STG.E.U16 desc[UR38][R4.64+0xf0], R6 ;  /* 0x0000f00604001986 */ /* 0x0001e2000c101526 */
[----:B------:R-:W-:Y:S05]  /*4e20*/  @!P0 BRA `(.L_x_157) ;  /* 0x0000000000048947 */ /* 0x000fea0003800000 */
[----:B------:R1:W5:Y:S02]  /*4e30*/  LDG.E.LTC128B.U16 R24, desc[UR38][R8.64+0xf2] ;  /* 0x0000f22608187981 */ /* 0x000364000c1e1520 */
.L_x_157:
[----:B------:R-:W-:Y:S05]  /*4e40*/  BSYNC B1 ;  /* 0x0000000000017941 */ /* 0x000fea0003800000 */
.L_x_156:
[----:B------:R-:W-:Y:S05]  /*4e50*/  @!P0 BRA `(.L_x_158) ;  /* 0x0000001000e88947 */ /* 0x000fea0003800000 */
[----:B-----5:R-:W-:-:S05]  /*4e60*/  HADD2.F32 R3, -RZ, R24.H0_H0 ;  /* 0x20000018ff037230 */ /* 0x020fca0000004100 */
[----:B0-----:R-:W-:-:S04]  /*4e70*/  FMUL R4, R3, R90 ;  /* 0x0000005a03047220 */ /* 0x001fc80000400000 */
[----:B------:R-:W-:-:S05]  /*4e80*/  FFMA R4, R87, R23, R4 ;  /* 0x0000001757047223 */ /* 0x000fca0000000004 */
[----:B------:R-:W-:-:S05]  /*4e90*/  F2FP.F16.F32.PACK_AB R4, RZ, R4 ;  /* 0x00000004ff04723e */ /* 0x000fca00000000ff */
[----:B------:R3:W-:Y:S01]  /*4ea0*/  STG.E.U16 desc[UR38][R12.64+0xf2], R4 ;  /* 0x0000f2040c007986 */ /* 0x0007e2000c101526 */
[----:B------:R-:W-:Y:S05]  /*4eb0*/  BRA `(.L_x_158) ;  /* 0x0000001000d07947 */ /* 0x000fea0003800000 */
.L_x_33:
[----:B------:R-:W-:Y:S01]  /*4ec0*/  ISETP.GT.AND P3, PT, R4, 0x1, PT ;  /* 0x000000010400780c */ /* 0x000fe20003f64270 */
[----:B------:R-:W-:Y:S01]  /*4ed0*/  ULDC.64 UR4, c[0x0][0x5c0] ;  /* 0x0001700000047ab9 */ /* 0x000fe20000000a00 */
[-C--:B------:R-:W-:Y:S01]  /*4ee0*/  FMUL R24, R24, R23.reuse ;  /* 0x0000001718187220 */ /* 0x080fe20000400000 */
[----:B------:R-:W-:Y:S01]  /*4ef0*/  LEA R6, P4, R106, UR4, 0x1 ;  /* 0x000000046a067c11 */ /* 0x000fe2000f8808ff */
[-C--:B------:R-:W-:Y:S01]  /*4f00*/  FMUL R25, R25, R23.reuse ;  /* 0x0000001719197220 */ /* 0x080fe20000400000 */
[----:B------:R-:W-:Y:S01]  /*4f10*/  ISETP.GT.AND P0, PT, R3, RZ, P3 ;  /* 0x000000ff0300720c */ /* 0x000fe20001f04270 */
[-C--:B------:R-:W-:Y:S01]  /*4f20*/  FMUL R26, R26, R23.reuse ;  /* 0x000000171a1a7220 */ /* 0x080fe20000400000 */
[----:B------:R-:W-:Y:S01]  /*4f30*/  F2FP.F16.F32.PACK_AB R24, RZ, R24 ;  /* 0x00000018ff18723e */ /* 0x000fe200000000ff */
[-C--:B------:R-:W-:Y:S01]  /*4f40*/  FMUL R27, R27, R23.reuse ;  /* 0x000000171b1b7220 */ /* 0x080fe20000400000 */
[----:B------:R-:W-:Y:S01]  /*4f50*/  LEA.HI.X R7, R106, UR5, R103, 0x1, P4 ;  /* 0x000000056a077c11 */ /* 0x000fe2000a0f0c67 */
[----:B------:R-:W-:Y:S01]  /*4f60*/  FMUL R28, R28, R23 ;  /* 0x000000171c1c7220 */ /* 0x000fe20000400000 */
[----:B------:R-:W-:Y:S01]  /*4f70*/  F2FP.F16.F32.PACK_AB R25, RZ, R25 ;  /* 0x00000019ff19723e */ /* 0x000fe200000000ff */
[-C--:B------:R-:W-:Y:S01]  /*4f80*/  FMUL R29, R29, R23.reuse ;  /* 0x000000171d1d7220 */ /* 0x080fe20000400000 */
[----:B------:R-:W-:Y:S01]  /*4f90*/  ISETP.GT.AND P2, PT, R3, 0x8, P2 ;  /* 0x000000080300780c */ /* 0x000fe20001744270 */
[----:B------:R-:W-:Y:S01]  /*4fa0*/  @P1 STG.E.U16 desc[UR38][R6.64], R24 ;  /* 0x0000001806001986 */ /* 0x000fe2000c101526 */
[----:B------:R-:W-:Y:S01]  /*4fb0*/  ISETP.GT.AND P1, PT, R4, 0x8, PT ;  /* 0x000000080400780c */ /* 0x000fe20003f24270 */
[-C--:B------:R-:W-:Y:S01]  /*4fc0*/  FMUL R30, R30, R23.reuse ;  /* 0x000000171e1e7220 */ /* 0x080fe20000400000 */
[C---:B------:R-:W-:Y:S01]  /*4fd0*/  SHF.L.U64.HI R5, R91.reuse, 0x1, R92 ;  /* 0x000000015b057819 */ /* 0x040fe2000001025c */
[----:B------:R-:W-:Y:S01]  /*4fe0*/  @P0 STG.E.U16 desc[UR38][R6.64+0x2], R25 ;  /* 0x0000021906000986 */ /* 0x000fe2000c101526 */
[----:B------:R-:W-:Y:S01]  /*4ff0*/  LEA R8, P5, R91, R6, 0x1 ;  /* 0x000000065b087211 */ /* 0x000fe200078a08ff */
[-C--:B------:R-:W-:Y:S01]  /*5000*/  FMUL R31, R31, R23.reuse ;  /* 0x000000171f1f7220 */ /* 0x080fe20000400000 */
[----:B------:R-:W-:Y:S01]  /*5010*/  ISETP.GT.AND P3, PT, R3, 0x8, P3 ;  /* 0x000000080300780c */ /* 0x000fe20001f64270 */
[-C--:B------:R-:W-:Y:S01]  /*5020*/  FMUL R32, R32, R23.reuse ;  /* 0x0000001720207220 */ /* 0x080fe20000400000 */
[----:B------:R-:W-:Y:S01]  /*5030*/  ISETP.GT.AND P0, PT, R4, 0x9, PT ;  /* 0x000000090400780c */ /* 0x000fe20003f04270 */
[----:B------:R-:W-:Y:S01]  /*5040*/  IMAD.X R9, R5, 0x1, R7, P5 ;  /* 0x0000000105097824 */ /* 0x000fe200028e0607 */
[----:B------:R-:W-:Y:S01]  /*5050*/  ISETP.GT.AND P4, PT, R3, RZ, P1 ;  /* 0x000000ff0300720c */ /* 0x000fe20000f84270 */
[-C--:B------:R-:W-:Y:S01]  /*5060*/  FMUL R33, R33, R23.reuse ;  /* 0x0000001721217220 */ /* 0x080fe20000400000 */
[----:B------:R-:W-:Y:S01]  /*5070*/  F2FP.F16.F32.PACK_AB R26, RZ, R26 ;  /* 0x0000001aff1a723e */ /* 0x000fe200000000ff */
[-C--:B------:R-:W-:Y:S01]  /*5080*/  FMUL R34, R34, R23.reuse ;  /* 0x0000001722227220 */ /* 0x080fe20000400000 */
[----:B------:R-:W-:Y:S01]  /*5090*/  ISETP.GT.AND P5, PT, R3, RZ, P0 ;  /* 0x000000ff0300720c */ /* 0x000fe200007a4270 */
[----:B------:R-:W-:Y:S01]  /*50a0*/  FMUL R35, R35, R23 ;  /* 0x0000001723237220 */ /* 0x000fe20000400000 */
[----:B------:R-:W-:Y:S01]  /*50b0*/  F2FP.F16.F32.PACK_AB R27, RZ, R27 ;  /* 0x0000001bff1b723e */ /* 0x000fe200000000ff */
[----:B------:R-:W-:Y:S01]  /*50c0*/  @P2 STG.E.U16 desc[UR38][R8.64], R26 ;  /* 0x0000001a08002986 */ /* 0x000fe2000c101526 */
[----:B------:R-:W-:Y:S01]  /*50d0*/  F2FP.F16.F32.PACK_AB R28, RZ, R28 ;  /* 0x0000001cff1c723e */ /* 0x000fe200000000ff */
[-C--:B------:R-:W-:Y:S01]  /*50e0*/  FMUL R36, R36, R23.reuse ;  /* 0x0000001724247220 */ /* 0x080fe20000400000 */
[----:B------:R-:W-:Y:S01]  /*50f0*/  ISETP.GT.AND P2, PT, R3, 0x8, P1 ;  /* 0x000000080300780c */ /* 0x000fe20000f44270 */
[----:B------:R-:W-:Y:S01]  /*5100*/  @P3 STG.E.U16 desc[UR38][R8.64+0x2], R27 ;  /* 0x0000021b08003986 */ /* 0x000fe2000c101526 */
[----:B------:R-:W-:Y:S01]  /*5110*/  ISETP.GT.AND P1, PT, R4, 0x10, PT ;  /* 0x000000100400780c */ /* 0x000fe20003f24270 */
[----:B------:R-:W-:Y:S01]  /*5120*/  FMUL R37, R37, R23 ;  /* 0x0000001725257220 */ /* 0x000fe20000400000 */
[----:B------:R-:W-:Y:S01]  /*5130*/  F2FP.F16.F32.PACK_AB R29, RZ, R29 ;  /* 0x0000001dff1d723e */ /* 0x000fe200000000ff */
[----:B------:R-:W-:Y:S01]  /*5140*/  @P4 STG.E.U16 desc[UR38][R6.64+0x10], R28 ;  /* 0x0000101c06004986 */ /* 0x000fe2000c101526 */
[C---:B------:R-:W-:Y:S01]  /*5150*/  ISETP.GT.AND P3, PT, R3.reuse, 0x8, P0 ;  /* 0x000000080300780c */ /* 0x040fe20000764270 */
[-C--:B------:R-:W-:Y:S01]  /*5160*/  FMUL R38, R38, R23.reuse ;  /* 0x0000001726267220 */ /* 0x080fe20000400000 */
[----:B------:R-:W-:Y:S01]  /*5170*/  ISETP.GT.AND P0, PT, R4, 0x11, PT ;  /* 0x000000110400780c */ /* 0x000fe20003f04270 */
[----:B------:R-:W-:Y:S01]  /*5180*/  @P5 STG.E.U16 desc[UR38][R6.64+0x12], R29 ;  /* 0x0000121d06005986 */ /* 0x000fe2000c101526 */
        /* <DEDUP_REMOVED lines=161> */
[----:B------:R-:W-:Y:S01]  /*5ba0*/  FMUL R87, R87, R23 ;  /* 0x0000001757577220 */ /* 0x000fe20000400000 */
[----:B------:R-:W-:-:S02]  /*5bb0*/  F2FP.F16.F32.PACK_AB R62, RZ, R62 ;  /* 0x0000003eff3e723e */ /* 0x000fc400000000ff */
[C---:B------:R-:W-:Y:S02]  /*5bc0*/  ISETP.GT.AND P5, PT, R3.reuse, RZ, P0 ;  /* 0x000000ff0300720c */ /* 0x040fe400007a4270 */
[----:B------:R-:W-:Y:S01]  /*5bd0*/  F2FP.F16.F32.PACK_AB R63, RZ, R63 ;  /* 0x0000003fff3f723e */ /* 0x000fe200000000ff */
[----:B------:R-:W-:Y:S01]  /*5be0*/  @P2 STG.E.U16 desc[UR38][R8.64+0x90], R62 ;  /* 0x0000903e08002986 */ /* 0x000fe2000c101526 */
[----:B------:R-:W-:Y:S02]  /*5bf0*/  F2FP.F16.F32.PACK_AB R64, RZ, R64 ;  /* 0x00000040ff40723e */ /* 0x000fe400000000ff */
[C---:B------:R-:W-:Y:S01]  /*5c00*/  ISETP.GT.AND P2, PT, R3.reuse, 0x8, P1 ;  /* 0x000000080300780c */ /* 0x040fe20000f44270 */
[----:B------:R-:W-:Y:S01]  /*5c10*/  @P3 STG.E.U16 desc[UR38][R8.64+0x92], R63 ;  /* 0x0000923f08003986 */ /* 0x000fe2000c101526 */
[----:B------:R-:W-:Y:S02]  /*5c20*/  ISETP.GT.AND P1, PT, R4, 0x58, PT ;  /* 0x000000580400780c */ /* 0x000fe40003f24270 */
[----:B------:R-:W-:Y:S01]  /*5c30*/  F2FP.F16.F32.PACK_AB R65, RZ, R65 ;  /* 0x00000041ff41723e */ /* 0x000fe200000000ff */
[----:B------:R-:W-:Y:S01]  /*5c40*/  @P4 STG.E.U16 desc[UR38][R6.64+0xa0], R64 ;  /* 0x0000a04006004986 */ /* 0x000fe2000c101526 */
[----:B------:R-:W-:-:S02]  /*5c50*/  ISETP.GT.AND P3, PT, R3, 0x8, P0 ;  /* 0x000000080300780c */ /* 0x000fc40000764270 */
[----:B------:R-:W-:Y:S01]  /*5c60*/  ISETP.GT.AND P0, PT, R4, 0x59, PT ;  /* 0x000000590400780c */ /* 0x000fe20003f04270 */
[----:B------:R-:W-:Y:S01]  /*5c70*/  @P5 STG.E.U16 desc[UR38][R6.64+0xa2], R65 ;  /* 0x0000a24106005986 */ /* 0x000fe2000c101526 */
[C---:B------:R-:W-:Y:S02]  /*5c80*/  ISETP.GT.AND P4, PT, R3.reuse, RZ, P1 ;  /* 0x000000ff0300720c */ /* 0x040fe40000f84270 */
[----:B------:R-:W-:Y:S02]  /*5c90*/  F2FP.F16.F32.PACK_AB R66, RZ, R66 ;  /* 0x00000042ff42723e */ /* 0x000fe400000000ff */
[----:B------:R-:W-:Y:S02]  /*5ca0*/  ISETP.GT.AND P5, PT, R3, RZ, P0 ;  /* 0x000000ff0300720c */ /* 0x000fe400007a4270 */
[----:B------:R-:W-:Y:S01]  /*5cb0*/  F2FP.F16.F32.PACK_AB R67, RZ, R67 ;  /* 0x00000043ff43723e */ /* 0x000fe200000000ff */
[----:B------:R-:W-:Y:S01]  /*5cc0*/  @P2 STG.E.U16 desc[UR38][R8.64+0xa0], R66 ;  /* 0x0000a04208002986 */ /* 0x000fe2000c101526 */
[----:B------:R-:W-:-:S02]  /*5cd0*/  F2FP.F16.F32.PACK_AB R68, RZ, R68 ;  /* 0x00000044ff44723e */ /* 0x000fc400000000ff */
[C---:B------:R-:W-:Y:S01]  /*5ce0*/  ISETP.GT.AND P2, PT, R3.reuse, 0x8, P1 ;  /* 0x000000080300780c */ /* 0x040fe20000f44270 */
[----:B------:R-:W-:Y:S01]  /*5cf0*/  @P3 STG.E.U16 desc[UR38][R8.64+0xa2], R67 ;  /* 0x0000a24308003986 */ /* 0x000fe2000c101526 */
[C---:B------:R-:W-:Y:S02]  /*5d00*/  ISETP.GT.AND P1, PT, R4.reuse, 0x60, PT ;  /* 0x000000600400780c */ /* 0x040fe40003f24270 */
[----:B------:R-:W-:Y:S01]  /*5d10*/  F2FP.F16.F32.PACK_AB R69, RZ, R69 ;  /* 0x00000045ff45723e */ /* 0x000fe200000000ff */
[----:B------:R-:W-:Y:S01]  /*5d20*/  @P4 STG.E.U16 desc[UR38][R6.64+0xb0], R68 ;  /* 0x0000b04406004986 */ /* 0x000fe2000c101526 */
[C---:B------:R-:W-:Y:S02]  /*5d30*/  ISETP.GT.AND P3, PT, R3.reuse, 0x8, P0 ;  /* 0x000000080300780c */ /* 0x040fe40000764270 */
[----:B------:R-:W-:Y:S01]  /*5d40*/  ISETP.GT.AND P0, PT, R4, 0x61, PT ;  /* 0x000000610400780c */ /* 0x000fe20003f04270 */
[----:B------:R-:W-:Y:S01]  /*5d50*/  @P5 STG.E.U16 desc[UR38][R6.64+0xb2], R69 ;  /* 0x0000b24506005986 */ /* 0x000fe2000c101526 */
[----:B------:R-:W-:-:S02]  /*5d60*/  ISETP.GT.AND P4, PT, R3, RZ, P1 ;  /* 0x000000ff0300720c */ /* 0x000fc40000f84270 */
[C---:B------:R-:W-:Y:S02]  /*5d70*/  ISETP.GT.AND P5, PT, R3.reuse, RZ, P0 ;  /* 0x000000ff0300720c */ /* 0x040fe400007a4270 */
[----:B------:R-:W-:Y:S02]  /*5d80*/  F2FP.F16.F32.PACK_AB R70, RZ, R70 ;  /* 0x00000046ff46723e */ /* 0x000fe400000000ff */
[----:B------:R-:W-:Y:S02]  /*5d90*/  F2FP.F16.F32.PACK_AB R71, RZ, R71 ;  /* 0x00000047ff47723e */ /* 0x000fe400000000ff */
[----:B------:R-:W-:Y:S01]  /*5da0*/  F2FP.F16.F32.PACK_AB R72, RZ, R72 ;  /* 0x00000048ff48723e */ /* 0x000fe200000000ff */
[----:B------:R-:W-:Y:S01]  /*5db0*/  @P2 STG.E.U16 desc[UR38][R8.64+0xb0], R70 ;  /* 0x0000b04608002986 */ /* 0x000fe2000c101526 */
[----:B------:R-:W-:Y:S02]  /*5dc0*/  F2FP.F16.F32.PACK_AB R73, RZ, R73 ;  /* 0x00000049ff49723e */ /* 0x000fe400000000ff */
[C---:B------:R-:W-:Y:S01]  /*5dd0*/  ISETP.GT.AND P1, PT, R3.reuse, 0x8, P1 ;  /* 0x000000080300780c */ /* 0x040fe20000f24270 */
[----:B------:R-:W-:Y:S01]  /*5de0*/  @P3 STG.E.U16 desc[UR38][R8.64+0xb2], R71 ;  /* 0x0000b24708003986 */ /* 0x000fe2000c101526 */
[----:B------:R-:W-:-:S02]  /*5df0*/  ISETP.GT.AND P2, PT, R3, 0x8, P0 ;  /* 0x000000080300780c */ /* 0x000fc40000744270 */
[C---:B------:R-:W-:Y:S01]  /*5e00*/  ISETP.GT.AND P0, PT, R4.reuse, 0x69, PT ;  /* 0x000000690400780c */ /* 0x040fe20003f04270 */
[----:B------:R-:W-:Y:S01]  /*5e10*/  @P4 STG.E.U16 desc[UR38][R6.64+0xc0], R72 ;  /* 0x0000c04806004986 */ /* 0x000fe2000c101526 */
[----:B------:R-:W-:Y:S02]  /*5e20*/  ISETP.GT.AND P4, PT, R4, 0x68, PT ;  /* 0x000000680400780c */ /* 0x000fe40003f84270 */
[----:B------:R-:W-:Y:S01]  /*5e30*/  F2FP.F16.F32.PACK_AB R74, RZ, R74 ;  /* 0x0000004aff4a723e */ /* 0x000fe200000000ff */
[----:B------:R-:W-:Y:S01]  /*5e40*/  @P5 STG.E.U16 desc[UR38][R6.64+0xc2], R73 ;  /* 0x0000c24906005986 */ /* 0x000fe2000c101526 */
[C---:B------:R-:W-:Y:S02]  /*5e50*/  ISETP.GT.AND P5, PT, R3.reuse, RZ, P4 ;  /* 0x000000ff0300720c */ /* 0x040fe400027a4270 */
[----:B------:R-:W-:Y:S01]  /*5e60*/  ISETP.GT.AND P3, PT, R3, RZ, P0 ;  /* 0x000000ff0300720c */ /* 0x000fe20000764270 */
[----:B------:R-:W-:Y:S01]  /*5e70*/  @P1 STG.E.U16 desc[UR38][R8.64+0xc0], R74 ;  /* 0x0000c04a08001986 */ /* 0x000fe2000c101526 */
[----:B------:R-:W-:-:S02]  /*5e80*/  F2FP.F16.F32.PACK_AB R75, RZ, R75 ;  /* 0x0000004bff4b723e */ /* 0x000fc400000000ff */
[----:B------:R-:W-:Y:S02]  /*5e90*/  F2FP.F16.F32.PACK_AB R76, RZ, R76 ;  /* 0x0000004cff4c723e */ /* 0x000fe400000000ff */
[C---:B------:R-:W-:Y:S01]  /*5ea0*/  ISETP.GT.AND P4, PT, R3.reuse, 0x8, P4 ;  /* 0x000000080300780c */ /* 0x040fe20002784270 */
[----:B------:R-:W-:Y:S01]  /*5eb0*/  @P2 STG.E.U16 desc[UR38][R8.64+0xc2], R75 ;  /* 0x0000c24b08002986 */ /* 0x000fe2000c101526 */
[----:B------:R-:W-:Y:S02]  /*5ec0*/  F2FP.F16.F32.PACK_AB R77, RZ, R77 ;  /* 0x0000004dff4d723e */ /* 0x000fe400000000ff */
[C---:B------:R-:W-:Y:S01]  /*5ed0*/  ISETP.GT.AND P2, PT, R4.reuse, 0x71, PT ;  /* 0x000000710400780c */ /* 0x040fe20003f44270 */
[----:B------:R-:W-:Y:S01]  /*5ee0*/  @P5 STG.E.U16 desc[UR38][R6.64+0xd0], R76 ;  /* 0x0000d04c06005986 */ /* 0x000fe2000c101526 */
[----:B------:R-:W-:Y:S02]  /*5ef0*/  ISETP.GT.AND P5, PT, R3, 0x8, P0 ;  /* 0x000000080300780c */ /* 0x000fe400007a4270 */
[C---:B------:R-:W-:Y:S01]  /*5f00*/  ISETP.GT.AND P1, PT, R4.reuse, 0x78, PT ;  /* 0x000000780400780c */ /* 0x040fe20003f24270 */
[----:B------:R-:W-:Y:S01]  /*5f10*/  @P3 STG.E.U16 desc[UR38][R6.64+0xd2], R77 ;  /* 0x0000d24d06003986 */ /* 0x000fe2000c101526 */
[----:B------:R-:W-:-:S02]  /*5f20*/  ISETP.GT.AND P3, PT, R4, 0x70, PT ;  /* 0x000000700400780c */ /* 0x000fc40003f64270 */
[----:B------:R-:W-:Y:S01]  /*5f30*/  ISETP.GT.AND P0, PT, R4, 0x79, PT ;  /* 0x000000790400780c */ /* 0x000fe20003f04270 */
[----:B------:R-:W-:Y:S01]  /*5f40*/  @P4 IMAD.MOV.U32 R4, RZ, RZ, R8 ;  /* 0x000000ffff044224 */ /* 0x000fe200078e0008 */
[----:B------:R-:W-:Y:S01]  /*5f50*/  F2FP.F16.F32.PACK_AB R78, RZ, R78 ;  /* 0x0000004eff4e723e */ /* 0x000fe200000000ff */
[----:B------:R-:W-:Y:S01]  /*5f60*/  @P4 IMAD.MOV.U32 R5, RZ, RZ, R9 ;  /* 0x000000ffff054224 */ /* 0x000fe200078e0009 */
[----:B------:R-:W-:Y:S02]  /*5f70*/  F2FP.F16.F32.PACK_AB R79, RZ, R79 ;  /* 0x0000004fff4f723e */ /* 0x000fe400000000ff */
[----:B------:R-:W-:Y:S02]  /*5f80*/  F2FP.F16.F32.PACK_AB R80, RZ, R80 ;  /* 0x00000050ff50723e */ /* 0x000fe400000000ff */
[----:B------:R0:W-:Y:S01]  /*5f90*/  @P4 STG.E.U16 desc[UR38][R4.64+0xd0], R78 ;  /* 0x0000d04e04004986 */ /* 0x0001e2000c101526 */
[----:B------:R-:W-:Y:S02]  /*5fa0*/  ISETP.GT.AND P4, PT, R3, RZ, P2 ;  /* 0x000000ff0300720c */ /* 0x000fe40001784270 */
[----:B------:R-:W-:-:S02]  /*5fb0*/  F2FP.F16.F32.PACK_AB R81, RZ, R81 ;  /* 0x00000051ff51723e */ /* 0x000fc400000000ff */
[----:B------:R-:W-:Y:S02]  /*5fc0*/  ISETP.GT.AND P2, PT, R3, 0x8, P2 ;  /* 0x000000080300780c */ /* 0x000fe40001744270 */
[----:B------:R-:W-:Y:S02]  /*5fd0*/  F2FP.F16.F32.PACK_AB R82, RZ, R82 ;  /* 0x00000052ff52723e */ /* 0x000fe400000000ff */
[----:B------:R-:W-:Y:S02]  /*5fe0*/  F2FP.F16.F32.PACK_AB R83, RZ, R83 ;  /* 0x00000053ff53723e */ /* 0x000fe400000000ff */
[----:B------:R-:W-:Y:S01]  /*5ff0*/  F2FP.F16.F32.PACK_AB R84, RZ, R84 ;  /* 0x00000054ff54723e */ /* 0x000fe200000000ff */
[----:B0-----:R-:W-:Y:S01]  /*6000*/  @P5 IMAD.MOV.U32 R4, RZ, RZ, R8 ;  /* 0x000000ffff045224 */ /* 0x001fe200078e0008 */
[----:B------:R-:W-:Y:S01]  /*6010*/  F2FP.F16.F32.PACK_AB R85, RZ, R85 ;  /* 0x00000055ff55723e */ /* 0x000fe200000000ff */
[----:B------:R-:W-:Y:S01]  /*6020*/  @P5 IMAD.MOV.U32 R5, RZ, RZ, R9 ;  /* 0x000000ffff055224 */ /* 0x000fe200078e0009 */
[----:B------:R-:W-:-:S02]  /*6030*/  F2FP.F16.F32.PACK_AB R86, RZ, R86 ;  /* 0x00000056ff56723e */ /* 0x000fc400000000ff */
[----:B------:R-:W-:Y:S02]  /*6040*/  F2FP.F16.F32.PACK_AB R87, RZ, R87 ;  /* 0x00000057ff57723e */ /* 0x000fe400000000ff */
[----:B------:R0:W-:Y:S01]  /*6050*/  @P5 STG.E.U16 desc[UR38][R4.64+0xd2], R79 ;  /* 0x0000d24f04005986 */ /* 0x0001e2000c101526 */
[C---:B------:R-:W-:Y:S02]  /*6060*/  ISETP.GT.AND P5, PT, R3.reuse, RZ, P3 ;  /* 0x000000ff0300720c */ /* 0x040fe40001fa4270 */
[----:B------:R-:W-:-:S11]  /*6070*/  ISETP.GT.AND P3, PT, R3, 0x8, P3 ;  /* 0x000000080300780c */ /* 0x000fd60001f64270 */
[----:B0-----:R-:W-:Y:S02]  /*6080*/  @P5 IMAD.MOV.U32 R4, RZ, RZ, R6 ;  /* 0x000000ffff045224 */ /* 0x001fe400078e0006 */
[----:B------:R-:W-:-:S05]  /*6090*/  @P5 IMAD.MOV.U32 R5, RZ, RZ, R7 ;  /* 0x000000ffff055224 */ /* 0x000fca00078e0007 */
[----:B------:R0:W-:Y:S01]  /*60a0*/  @P5 STG.E.U16 desc[UR38][R4.64+0xe0], R80 ;  /* 0x0000e05004005986 */ /* 0x0001e2000c101526 */
[C---:B------:R-:W-:Y:S02]  /*60b0*/  ISETP.GT.AND P5, PT, R3.reuse, RZ, P0 ;  /* 0x000000ff0300720c */ /* 0x040fe400007a4270 */
[----:B------:R-:W-:Y:S01]  /*60c0*/  ISETP.GT.AND P0, PT, R3, 0x8, P0 ;  /* 0x000000080300780c */ /* 0x000fe20000704270 */
[----:B0-----:R-:W-:Y:S02]  /*60d0*/  @P4 IMAD.MOV.U32 R4, RZ, RZ, R6 ;  /* 0x000000ffff044224 */ /* 0x001fe400078e0006 */
[----:B------:R-:W-:-:S05]  /*60e0*/  @P4 IMAD.MOV.U32 R5, RZ, RZ, R7 ;  /* 0x000000ffff054224 */ /* 0x000fca00078e0007 */
[----:B------:R0:W-:Y:S01]  /*60f0*/  @P4 STG.E.U16 desc[UR38][R4.64+0xe2], R81 ;  /* 0x0000e25104004986 */ /* 0x0001e2000c101526 */
[C---:B------:R-:W-:Y:S02]  /*6100*/  ISETP.GT.AND P4, PT, R3.reuse, RZ, P1 ;  /* 0x000000ff0300720c */ /* 0x040fe40000f84270 */
[----:B------:R-:W-:Y:S01]  /*6110*/  ISETP.GT.AND P1, PT, R3, 0x8, P1 ;  /* 0x000000080300780c */ /* 0x000fe20000f24270 */
[----:B0-----:R-:W-:Y:S02]  /*6120*/  @P3 IMAD.MOV.U32 R4, RZ, RZ, R8 ;  /* 0x000000ffff043224 */ /* 0x001fe400078e0008 */
[----:B------:R-:W-:-:S05]  /*6130*/  @P3 IMAD.MOV.U32 R5, RZ, RZ, R9 ;  /* 0x000000ffff053224 */ /* 0x000fca00078e0009 */
[----:B------:R0:W-:Y:S02]  /*6140*/  @P3 STG.E.U16 desc[UR38][R4.64+0xe0], R82 ;  /* 0x0000e05204003986 */ /* 0x0001e4000c101526 */
[----:B0-----:R-:W-:Y:S02]  /*6150*/  @P2 IMAD.MOV.U32 R4, RZ, RZ, R8 ;  /* 0x000000ffff042224 */ /* 0x001fe400078e0008 */
[----:B------:R-:W-:-:S05]  /*6160*/  @P2 IMAD.MOV.U32 R5, RZ, RZ, R9 ;  /* 0x000000ffff052224 */ /* 0x000fca00078e0009 */
[----:B------:R0:W-:Y:S02]  /*6170*/  @P2 STG.E.U16 desc[UR38][R4.64+0xe2], R83 ;  /* 0x0000e25304002986 */ /* 0x0001e4000c101526 */
[----:B0-----:R-:W-:Y:S02]  /*6180*/  @P4 IMAD.MOV.U32 R4, RZ, RZ, R6 ;  /* 0x000000ffff044224 */ /* 0x001fe400078e0006 */
[----:B------:R-:W-:-:S05]  /*6190*/  @P4 IMAD.MOV.U32 R5, RZ, RZ, R7 ;  /* 0x000000ffff054224 */ /* 0x000fca00078e0007 */
[----:B------:R0:W-:Y:S04]  /*61a0*/  @P4 STG.E.U16 desc[UR38][R4.64+0xf0], R84 ;  /* 0x0000f05404004986 */ /* 0x0001e8000c101526 */
[----:B------:R1:W-:Y:S01]  /*61b0*/  @P5 STG.E.U16 desc[UR38][R6.64+0xf2], R85 ;  /* 0x0000f25506005986 */ /* 0x0003e2000c101526 */
[----:B0-----:R-:W-:Y:S02]  /*61c0*/  @P1 IMAD.MOV.U32 R4, RZ, RZ, R8 ;  /* 0x000000ffff041224 */ /* 0x001fe400078e0008 */
[----:B------:R-:W-:-:S05]  /*61d0*/  @P1 IMAD.MOV.U32 R5, RZ, RZ, R9 ;  /* 0x000000ffff051224 */ /* 0x000fca00078e0009 */
[----:B------:R1:W-:Y:S04]  /*61e0*/  @P1 STG.E.U16 desc[UR38][R4.64+0xf0], R86 ;  /* 0x0000f05604001986 */ /* 0x0003e8000c101526 */
[----:B------:R1:W-:Y:S02]  /*61f0*/  @P0 STG.E.U16 desc[UR38][R8.64+0xf2], R87 ;  /* 0x0000f25708000986 */ /* 0x0003e4000c101526 */
.L_x_158:
[----:B------:R-:W-:Y:S05]  /*6200*/  BSYNC B0 ;  /* 0x0000000000007941 */ /* 0x000fea0003800000 */
.L_x_32:
[----:B------:R-:W-:Y:S01]  /*6210*/  IADD3 R16, P0, R16, UR36, RZ ;  /* 0x0000002410107c10 */ /* 0x000fe2000ff1e0ff */
[----:B------:R-:W-:Y:S01]  /*6220*/  ULDC.64 UR4, c[0x0][0x650] ;  /* 0x0001940000047ab9 */ /* 0x000fe20000000a00 */
[----:B------:R-:W-:Y:S01]  /*6230*/  PRMT R3, RZ, 0x7610, R3 ;  /* 0x00007610ff037816 */ /* 0x000fe20000000003 */
[----:B------:R-:W-:Y:S01]  /*6240*/  IMAD.MOV.U32 R100, RZ, RZ, -0x1 ;  /* 0xffffffffff647424 */ /* 0x000fe200078e00ff */
[----:B------:R-:W-:Y:S01]  /*6250*/  IADD3.X R17, R17, UR42, RZ, P0, !PT ;  /* 0x0000002a11117c10 */ /* 0x000fe200087fe4ff */
[----:B------:R-:W-:Y:S01]  /*6260*/  IMAD.MOV.U32 R101, RZ, RZ, -0x1 ;  /* 0xffffffffff657424 */ /* 0x000fe200078e00ff */
[----:B------:R-:W-:-:S04]  /*6270*/  ISETP.GE.U32.AND P0, PT, R16, UR4, PT ;  /* 0x0000000410007c0c */ /* 0x000fc8000bf06070 */
[----:B------:R-:W-:-:S13]  /*6280*/  ISETP.GE.U32.AND.EX P0, PT, R17, UR5, PT, P0 ;  /* 0x0000000511007c0c */ /* 0x000fda000bf06100 */
[----:B------:R-:W-:Y:S05]  /*6290*/  @P0 BRA `(.L_x_159) ;  /* 0x00000004004c0947 */ /* 0x000fea0003800000 */
[----:B------:R-:W0:Y:S01]  /*62a0*/  LDC.64 R10, c[0x0][0x628] ;  /* 0x00018a00ff0a7b82 */ /* 0x000e220000000a00 */
[----:B---3--:R-:W3:Y:S01]  /*62b0*/  S2R R12, SR_CTAID.X ;  /* 0x00000000000c7919 */ /* 0x008ee20000002500 */
[----:B-12-4-:R-:W-:Y:S02]  /*62c0*/  IMAD.MOV.U32 R8, RZ, RZ, R16 ;  /* 0x000000ffff087224 */ /* 0x016fe400078e0010 */
[----:B------:R-:W-:Y:S01]  /*62d0*/  IMAD.MOV.U32 R9, RZ, RZ, R17 ;  /* 0x000000ffff097224 */ /* 0x000fe200078e0011 */
[----:B------:R-:W1:Y:S03]  /*62e0*/  S2R R20, SR_CTAID.Y ;  /* 0x0000000000147919 */ /* 0x000e660000002600 */
[----:B------:R-:W2:Y:S08]  /*62f0*/  LDC R0, c[0x0][0x630] ;  /* 0x00018c00ff007b82 */ /* 0x000eb00000000800 */
[----:B------:R-:W4:Y:S01]  /*6300*/  LDC.64 R14, c[0x0][0x620] ;  /* 0x00018800ff0e7b82 */ /* 0x000f220000000a00 */
[----:B0-----:R-:W-:-:S04]  /*6310*/  ISETP.NE.U32.AND P0, PT, R10, RZ, PT ;  /* 0x000000ff0a00720c */ /* 0x001fc80003f05070 */
[----:B------:R-:W-:-:S13]  /*6320*/  ISETP.NE.AND.EX P0, PT, R11, RZ, PT, P0 ;  /* 0x000000ff0b00720c */ /* 0x000fda0003f05300 */
[----:B-1234-:R-:W-:Y:S05]  /*6330*/  @!P0 BRA `(.L_x_160) ;  /* 0x0000000000288947 */ /* 0x01efea0003800000 */
        /* <DEDUP_REMOVED lines=10> */
.L_x_160:
[-CC-:B------:R-:W-:Y:S01]  /*63e0*/  SHF.R.U64 R101, R8, R0.reuse, R9.reuse ;  /* 0x0000000008657219 */ /* 0x180fe20000001209 */
[----:B------:R-:W0:Y:S01]  /*63f0*/  LDC.64 R26, c[0x0][0x640] ;  /* 0x00019000ff1a7b82 */ /* 0x000e220000000a00 */
[----:B------:R-:W-:Y:S01]  /*6400*/  SHF.R.U32.HI R0, RZ, R0, R9 ;  /* 0x00000000ff007219 */ /* 0x000fe20000011609 */
[----:B------:R-:W-:Y:S01]  /*6410*/  ULDC UR4, c[0x0][0x150] ;  /* 0x0000540000047ab9 */ /* 0x000fe20000000800 */
[----:B------:R-:W-:Y:S02]  /*6420*/  IADD3 R3, P0, RZ, -R101, RZ ;  /* 0x80000065ff037210 */ /* 0x000fe40007f1e0ff */
[----:B------:R-:W-:-:S03]  /*6430*/  I2FP.F32.U32 R7, R12 ;  /* 0x0000000c00077245 */ /* 0x000fc60000201000 */
[----:B------:R-:W1:Y:S01]  /*6440*/  LDC R6, c[0x0][0x618] ;  /* 0x00018600ff067b82 */ /* 0x000e620000000800 */
[----:B------:R-:W-:Y:S02]  /*6450*/  IMAD.X R5, RZ, RZ, ~R0, P0 ;  /* 0x000000ffff057224 */ /* 0x000fe400000e0e00 */
[----:B------:R-:W-:Y:S01]  /*6460*/  FMUL R7, R7, UR4 ;  /* 0x0000000407077c20 */ /* 0x000fe20008400000 */
[----:B------:R-:W-:Y:S01]  /*6470*/  ULDC UR4, c[0x0][0x154] ;  /* 0x0000550000047ab9 */ /* 0x000fe20000000800 */
[-C--:B------:R-:W-:Y:S02]  /*6480*/  IMAD R0, R5, R14.reuse, RZ ;  /* 0x0000000e05007224 */ /* 0x080fe400078e02ff */
[C---:B------:R-:W-:Y:S01]  /*6490*/  IMAD.WIDE.U32 R4, R3.reuse, R14, R16 ;  /* 0x0000000e03047225 */ /* 0x040fe200078e0010 */
[----:B------:R-:W2:Y:S01]  /*64a0*/  LDC R8, c[0x0][0x608] ;  /* 0x00018200ff087b82 */ /* 0x000ea20000000800 */
[----:B------:R-:W3:Y:S02]  /*64b0*/  F2I.U32.TRUNC.NTZ R7, R7 ;  /* 0x0000000700077305 */ /* 0x000ee4000020f000 */
[----:B------:R-:W-:Y:S01]  /*64c0*/  IMAD R3, R3, R15, R0 ;  /* 0x0000000f03037224 */ /* 0x000fe200078e0200 */
[----:B------:R-:W-:-:S03]  /*64d0*/  I2FP.F32.U32 R0, R20 ;  /* 0x0000001400007245 */ /* 0x000fc60000201000 */
[----:B------:R-:W-:Y:S01]  /*64e0*/  IMAD.IADD R3, R5, 0x1, R3 ;  /* 0x0000000105037824 */ /* 0x000fe200078e0203 */
[----:B------:R-:W4:Y:S01]  /*64f0*/  LDC R11, c[0x0][0x658] ;  /* 0x00019600ff0b7b82 */ /* 0x000f220000000800 */
[----:B0-----:R-:W-:-:S04]  /*6500*/  ISETP.NE.U32.AND P0, PT, R26, RZ, PT ;  /* 0x000000ff1a00720c */ /* 0x001fc80003f05070 */
[----:B------:R-:W-:-:S03]  /*6510*/  ISETP.NE.AND.EX P0, PT, R27, RZ, PT, P0 ;  /* 0x000000ff1b00720c */ /* 0x000fc60003f05300 */
[----:B------:R-:W0:Y:S01]  /*6520*/  LDC R9, c[0x0][0x144] ;  /* 0x00005100ff097b82 */ /* 0x000e220000000800 */
[-C--:B-1----:R-:W-:Y:S01]  /*6530*/  SHF.R.U64 R10, R4, R6.reuse, R3 ;  /* 0x00000006040a7219 */ /* 0x082fe20000001203 */
[----:B---3--:R-:W-:Y:S01]  /*6540*/  IMAD.MOV R7, RZ, RZ, -R7 ;  /* 0x000000ffff077224 */ /* 0x008fe200078e0a07 */
[----:B------:R-:W-:Y:S01]  /*6550*/  SHF.R.U32.HI R3, RZ, R6, R3 ;  /* 0x00000006ff037219 */ /* 0x000fe20000011603 */
[----:B------:R-:W-:-:S04]  /*6560*/  FMUL R6, R0, UR4 ;  /* 0x0000000400067c20 */ /* 0x000fc80008400000 */
[----:B------:R-:W1:Y:S01]  /*6570*/  LDC R21, c[0x0][0x148] ;  /* 0x00005200ff157b82 */ /* 0x000e620000000800 */
[----:B------:R3:W0:Y:S01]  /*6580*/  F2I.U32.TRUNC.NTZ R14, R6 ;  /* 0x00000006000e7305 */ /* 0x000622000020f000 */
[-CC-:B--2---:R-:W-:Y:S02]  /*6590*/  SHF.R.U64 R13, R10, R8.reuse, R3.reuse ;  /* 0x000000080a0d7219 */ /* 0x184fe40000001203 */
[----:B------:R-:W-:-:S04]  /*65a0*/  SHF.R.U32.HI R0, RZ, R8, R3 ;  /* 0x00000008ff007219 */ /* 0x000fc80000011603 */
[----:B-----5:R-:W2:Y:S01]  /*65b0*/  LDC R24, c[0x0][0x648] ;  /* 0x00019200ff187b82 */ /* 0x020ea20000000800 */
[-CC-:B----4-:R-:W-:Y:S02]  /*65c0*/  SHF.R.U64 R15, R13, R11.reuse, R0.reuse ;  /* 0x0000000b0d0f7219 */ /* 0x190fe40000001200 */
[----:B------:R-:W-:-:S03]  /*65d0*/  SHF.R.U32.HI R5, RZ, R11, R0 ;  /* 0x0000000bff057219 */ /* 0x000fc60000011600 */
[----:B------:R-:W-:Y:S02]  /*65e0*/  IMAD.MOV.U32 R4, RZ, RZ, R15 ;  /* 0x000000ffff047224 */ /* 0x000fe400078e000f */
[----:B------:R-:W4:Y:S01]  /*65f0*/  LDC R28, c[0x0][0x638] ;  /* 0x00018e00ff1c7b82 */ /* 0x000f220000000800 */
[----:B0-----:R-:W-:-:S07]  /*6600*/  IMAD R25, R9, R7, R12 ;  /* 0x0000000709197224 */ /* 0x001fce00078e020c */
[----:B------:R-:W0:Y:S08]  /*6610*/  LDC R29, c[0x0][0x610] ;  /* 0x00018400ff1d7b82 */ /* 0x000e300000000800 */
[----:B------:R-:W0:Y:S01]  /*6620*/  LDC R30, c[0x0][0x600] ;  /* 0x00018000ff1e7b82 */ /* 0x000e220000000800 */
[----:B-123--:R-:W-:Y:S05]  /*6630*/  @!P0 BRA `(.L_x_161) ;  /* 0x0000000000288947 */ /* 0x00efea0003800000 */
[----:B------:R-:W1:Y:S02]  /*6640*/  LDC R0, c[0x0][0x64c] ;  /* 0x00019300ff007b82 */ /* 0x000e640000000800 */
[----:B-1----:R-:W-:-:S05]  /*6650*/  IADD3 R3, P0, R15, R0, RZ ;  /* 0x000000000f037210 */ /* 0x002fca0007f1e0ff */
        /* <DEDUP_REMOVED lines=8> */
.L_x_161:
[----:B------:R-:W-:Y:S01]  /*66e0*/  ISETP.NE.AND P0, PT, R2, 0x1, PT ;  /* 0x000000010200780c */ /* 0x000fe20003f05270 */
[----:B------:R-:W-:Y:S01]  /*66f0*/  IMAD.MOV R14, RZ, RZ, -R14 ;  /* 0x000000ffff0e7224 */ /* 0x000fe200078e0a0e */
[----:B------:R-:W-:Y:S02]  /*6700*/  SHF.R.U64 R3, R4, R24, R5 ;  /* 0x0000001804037219 */ /* 0x000fe40000001205 */
[----:B------:R-:W-:Y:S02]  /*6710*/  LOP3.LUT R0, R13, R98, RZ, 0xc0, !PT ;  /* 0x000000620d007212 */ /* 0x000fe400078ec0ff */
[----:B------:R-:W-:Y:S01]  /*6720*/  LOP3.LUT R10, R10, R97, RZ, 0xc0, !PT ;  /* 0x000000610a0a7212 */ /* 0x000fe200078ec0ff */
[----:B------:R-:W-:Y:S02]  /*6730*/  IMAD.MOV R4, RZ, RZ, -R3 ;  /* 0x000000ffff047224 */ /* 0x000fe400078e0a03 */
[----:B------:R-:W-:Y:S02]  /*6740*/  IMAD R0, R93, R3, R0 ;  /* 0x000000035d007224 */ /* 0x000fe400078e0200 */
[----:B----4-:R-:W-:-:S02]  /*6750*/  IMAD R3, R4, R28, R15 ;  /* 0x0000001c04037224 */ /* 0x010fc400078e020f */
[----:B------:R-:W-:Y:S02]  /*6760*/  @P0 IMAD R25, R21, R14, R20 ;  /* 0x0000000e15190224 */ /* 0x000fe400078e0214 */
[----:B0-----:R-:W-:Y:S02]  /*6770*/  IMAD R5, R3, R30, R10 ;  /* 0x0000001e03057224 */ /* 0x001fe400078e020a */
[----:B------:R-:W-:Y:S02]  /*6780*/  IMAD R0, R0, R29, R25 ;  /* 0x0000001d00007224 */ /* 0x000fe400078e0219 */
[----:B------:R-:W-:-:S03]  /*6790*/  IMAD.MOV.U32 R4, RZ, RZ, 0x1 ;  /* 0x00000001ff047424 */ /* 0x000fc600078e00ff */
[----:B------:R-:W-:Y:S02]  /*67a0*/  SEL R100, R5, R0, !P0 ;  /* 0x0000000005647207 */ /* 0x000fe40004000000 */
[----:B------:R-:W-:Y:S02]  /*67b0*/  PRMT R3, R4, 0x7610, R3 ;  /* 0x0000761004037816 */ /* 0x000fe40000000003 */
[----:B------:R-:W-:-:S07]  /*67c0*/  SEL R0, R0, R5, !P0 ;  /* 0x0000000500007207 */ /* 0x000fce0004000000 */
.L_x_159:
[----:B------:R-:W-:Y:S01]  /*67d0*/  LOP3.LUT P0, RZ, R3, 0xff, RZ, 0xc0, !PT ;  /* 0x000000ff03ff7812 */ /* 0x000fe2000780c0ff */
[----:B------:R-:W-:Y:S01]  /*67e0*/  UIMAD.WIDE.U32 UR4, UR41, -0x55555555, URZ ;  /* 0xaaaaaaab290478a5 */ /* 0x000fe2000f8e003f */
[----:B------:R-:W-:-:S03]  /*67f0*/  IMAD.MOV.U32 R103, RZ, RZ, R0 ;  /* 0x000000ffff677224 */ /* 0x000fc600078e0000 */
[----:B------:R-:W-:-:S04]  /*6800*/  USHF.R.U32.HI UR4, URZ, 0x1, UR5 ;  /* 0x000000013f047899 */ /* 0x000fc80008011605 */
[----:B------:R-:W-:-:S04]  /*6810*/  UIMAD UR41, UR4, -0x3, UR41 ;  /* 0xfffffffd042978a4 */ /* 0x000fc8000f8e0229 */
[----:B------:R-:W-:Y:S08]  /*6820*/  @P0 BRA `(.L_x_162) ;  /* 0xffffffac000c0947 */ /* 0x000ff0000383ffff */
[----:B------:R-:W-:Y:S05]  /*6830*/  EXIT ;  /* 0x000000000000794d */ /* 0x000fea0003800000 */
.L_x_7:
        /* <DEDUP_REMOVED lines=26> */
.L_x_164:
[----:B------:R-:W0:Y:S01]  /*69e0*/  LDC.64 R28, c[0x0][0x640] ;  /* 0x00019000ff1c7b82 */ /* 0x000e220000000a00 */
[-CC-:B------:R-:W-:Y:S01]  /*69f0*/  SHF.R.U64 R21, R14, R8.reuse, R15.reuse ;  /* 0x000000080e157219 */ /* 0x180fe2000000120f */
[----:B------:R-:W-:Y:S01]  /*6a00*/  IMAD.MOV.U32 R31, RZ, RZ, 0x1 ;  /* 0x00000001ff1f7424 */ /* 0x000fe200078e00ff */
[----:B------:R-:W-:Y:S02]  /*6a10*/  SHF.R.U32.HI R7, RZ, R8, R15 ;  /* 0x00000008ff077219 */ /* 0x000fe4000001160f */
[----:B------:R-:W-:-:S03]  /*6a20*/  IADD3 R13, P0, RZ, -R21, RZ ;  /* 0x80000015ff0d7210 */ /* 0x000fc60007f1e0ff */
[----:B------:R-:W1:Y:S02]  /*6a30*/  LDC R12, c[0x0][0x618] ;  /* 0x00018600ff0c7b82 */ /* 0x000e640000000800 */
[----:B------:R-:W-:Y:S02]  /*6a40*/  IMAD.X R7, RZ, RZ, ~R7, P0 ;  /* 0x000000ffff077224 */ /* 0x000fe400000e0e07 */
[----:B------:R-:W-:-:S04]  /*6a50*/  IMAD.WIDE.U32 R10, R13, R24, R16 ;  /* 0x000000180d0a7225 */ /* 0x000fc800078e0010 */
[----:B------:R-:W2:Y:S01]  /*6a60*/  LDC R14, c[0x0][0x608] ;  /* 0x00018200ff0e7b82 */ /* 0x000ea20000000800 */
[----:B------:R-:W-:-:S04]  /*6a70*/  IMAD R8, R7, R24, RZ ;  /* 0x0000001807087224 */ /* 0x000fc800078e02ff */
[----:B------:R-:W-:-:S03]  /*6a80*/  IMAD R7, R13, R25, R8 ;  /* 0x000000190d077224 */ /* 0x000fc600078e0208 */
[----:B------:R-:W3:Y:S01]  /*6a90*/  LDC R26, c[0x0][0x658] ;  /* 0x00019600ff1a7b82 */ /* 0x000ee20000000800 */
[----:B------:R-:W-:Y:S01]  /*6aa0*/  IMAD.IADD R7, R11, 0x1, R7 ;  /* 0x000000010b077824 */ /* 0x000fe200078e0207 */
[----:B0-----:R-:W-:Y:S01]  /*6ab0*/  ISETP.NE.U32.AND P0, PT, R28, RZ, PT ;  /* 0x000000ff1c00720c */ /* 0x001fe20003f05070 */
[----:B------:R-:W-:-:S03]  /*6ac0*/  IMAD.MOV.U32 R11, RZ, RZ, -0x1 ;  /* 0xffffffffff0b7424 */ /* 0x000fc600078e00ff */
        /* <DEDUP_REMOVED lines=8> */
[-C--:B---3--:R-:W-:Y:S02]  /*6b50*/  SHF.L.U32 R10, R11, R26.reuse, RZ ;  /* 0x0000001a0b0a7219 */ /* 0x088fe400000006ff */
[--C-:B------:R-:W-:Y:S02]  /*6b60*/  SHF.R.U64 R24, R22, R26, R7.reuse ;  /* 0x0000001a16187219 */ /* 0x100fe40000001207 */
[----:B------:R-:W-:Y:S02]  /*6b70*/  LOP3.LUT R33, RZ, R10, RZ, 0x33, !PT ;  /* 0x0000000aff217212 */ /* 0x000fe400078e33ff */
[----:B------:R-:W-:Y:S01]  /*6b80*/  SHF.R.U32.HI R11, RZ, R26, R7 ;  /* 0x0000001aff0b7219 */ /* 0x000fe20000011607 */
[----:B------:R-:W3:Y:S01]  /*6b90*/  LDC R30, c[0x0][0x610] ;  /* 0x00018400ff1e7b82 */ /* 0x000ee20000000800 */
[----:B------:R-:W-:Y:S01]  /*6ba0*/  IMAD.MOV.U32 R10, RZ, RZ, R24 ;  /* 0x000000ffff0a7224 */ /* 0x000fe200078e0018 */
[----:B------:R-:W-:Y:S06]  /*6bb0*/  @!P0 BRA `(.L_x_165) ;  /* 0x0000000000288947 */ /* 0x000fec0003800000 */
        /* <DEDUP_REMOVED lines=10> */
.L_x_165:
[----:B------:R-:W-:Y:S02]  /*6c60*/  ISETP.NE.AND P0, PT, R2, 0x1, PT ;  /* 0x000000010200780c */ /* 0x000fe40003f05270 */
[----:B-1----:R-:W-:Y:S01]  /*6c70*/  SHF.R.U64 R8, R10, R8, R11 ;  /* 0x000000080a087219 */ /* 0x002fe2000000120b */
[----:B0-----:R-:W-:Y:S01]  /*6c80*/  VIADD R11, R25, 0xffffffff ;  /* 0xffffffff190b7836 */ /* 0x001fe20000000000 */
[----:B------:R-:W-:Y:S02]  /*6c90*/  SHF.L.U32 R31, R31, R26, RZ ;  /* 0x0000001a1f1f7219 */ /* 0x000fe400000006ff */
[----:B------:R-:W-:Y:S01]  /*6ca0*/  LOP3.LUT R5, R22, R33, RZ, 0xc0, !PT ;  /* 0x0000002116057212 */ /* 0x000fe200078ec0ff */
[----:B------:R-:W-:-:S04]  /*6cb0*/  IMAD.MOV R7, RZ, RZ, -R8 ;  /* 0x000000ffff077224 */ /* 0x000fc800078e0a08 */
[----:B------:R-:W-:Y:S02]  /*6cc0*/  IMAD R5, R31, R8, R5 ;  /* 0x000000081f057224 */ /* 0x000fe400078e0205 */
[----:B------:R-:W-:Y:S01]  /*6cd0*/  @P0 IMAD R6, R9, R23, R4 ;  /* 0x0000001709060224 */ /* 0x000fe200078e0204 */
[----:B------:R-:W-:Y:S01]  /*6ce0*/  LOP3.LUT R9, R20, R11, RZ, 0xc0, !PT ;  /* 0x0000000b14097212 */ /* 0x000fe200078ec0ff */
[----:B--2---:R-:W-:Y:S02]  /*6cf0*/  IMAD R4, R7, R27, R24 ;  /* 0x0000001b07047224 */ /* 0x004fe400078e0218 */
[----:B---3--:R-:W-:Y:S02]  /*6d00*/  IMAD R6, R5, R30, R6 ;  /* 0x0000001e05067224 */ /* 0x008fe400078e0206 */
[----:B------:R-:W-:Y:S02]  /*6d10*/  IMAD R5, R4, R25, R9 ;  /* 0x0000001904057224 */ /* 0x000fe400078e0209 */
[----:B------:R-:W-:-:S02]  /*6d20*/  IMAD.MOV.U32 R8, RZ, RZ, 0x1 ;  /* 0x00000001ff087424 */ /* 0x000fc400078e00ff */
[----:B------:R-:W-:Y:S01]  /*6d30*/  IMAD.MOV.U32 R7, RZ, RZ, R21 ;  /* 0x000000ffff077224 */ /* 0x000fe200078e0015 */
[----:B------:R-:W-:Y:S02]  /*6d40*/  SEL R19, R5, R6, !P0 ;  /* 0x0000000605137207 */ /* 0x000fe40004000000 */
[----:B------:R-:W-:-:S07]  /*6d50*/  SEL R12, R6, R5, !P0 ;  /* 0x00000005060c7207 */ /* 0x000fce0004000000 */
.L_x_163:
[----:B------:R-:W-:-:S08]  /*6d60*/  NOP ;  /* 0x0000000000007918 */ /* 0x000fd00000000000 */
[----:B------:R-:W0:-:S00]  /*6d70*/  USETMAXREG.DEALLOC.CTAPOOL 0x28 ;  /* 0x00000028000079c8 */ /* 0x000e0000080e0500 */
[----:B0-----:R-:W-:-:S13]  /*6d80*/  ISETP.NE.AND P0, PT, R3, RZ, PT ;  /* 0x000000ff0300720c */ /* 0x001fda0003f05270 */
[----:B------:R-:W-:Y:S05]  /*6d90*/  @P0 EXIT ;  /* 0x000000000000094d */ /* 0x000fea0003800000 */
[----:B------:R-:W-:Y:S01]  /*6da0*/  LOP3.LUT P0, RZ, R8, 0xff, RZ, 0xc0, !PT ;  /* 0x000000ff08ff7812 */ /* 0x000fe2000780c0ff */
[----:B------:R-:W-:Y:S02]  /*6db0*/  IMAD.MOV.U32 R3, RZ, RZ, 0x1 ;  /* 0x00000001ff037424 */ /* 0x000fe400078e00ff */
[----:B------:R-:W-:-:S10]  /*6dc0*/  IMAD.MOV.U32 R13, RZ, RZ, RZ ;  /* 0x000000ffff0d7224 */ /* 0x000fd400078e00ff */
[----:B------:R-:W-:Y:S05]  /*6dd0*/  @!P0 BRA `(.L_x_166) ;  /* 0x0000000c00648947 */ /* 0x000fea0003800000 */
[----:B------:R-:W0:Y:S01]  /*6de0*/  LDC R3, c[0x0][0x28c] ;  /* 0x0000a300ff037b82 */ /* 0x000e220000000800 */
[----:B------:R-:W-:Y:S01]  /*6df0*/  UMOV UR10, 0x1 ;  /* 0x00000001000a7882 */ /* 0x000fe20000000000 */
[----:B------:R-:W-:Y:S01]  /*6e00*/  ULDC UR5, c[0x0][0x658] ;  /* 0x0001960000057ab9 */ /* 0x000fe20000000800 */
[----:B------:R-:W-:Y:S01]  /*6e10*/  UMOV UR7, 0xffffffff ;  /* 0xffffffff00077882 */ /* 0x000fe20000000000 */
[----:B------:R-:W-:Y:S01]  /*6e20*/  BSSY B0, `(.L_x_166) ;  /* 0x00000d4000007945 */ /* 0x000fe20003800000 */
[----:B------:R-:W-:Y:S01]  /*6e30*/  USHF.L.U32 UR7, UR7, UR5, URZ ;  /* 0x0000000507077299 */ /* 0x000fe2000800063f */
[----:B------:R-:W-:Y:S01]  /*6e40*/  IMAD.MOV.U32 R11, RZ, RZ, 0x1 ;  /* 0x00000001ff0b7424 */ /* 0x000fe200078e00ff */
[----:B------:R-:W-:Y:S01]  /*6e50*/  LOP3.LUT R10, R18, 0x2, RZ, 0xfc, !PT ;  /* 0x00000002120a7812 */ /* 0x000fe200078efcff */
[----:B------:R-:W1:Y:S01]  /*6e60*/  S2UR UR9, SR_CgaCtaId ;  /* 0x00000000000979c3 */ /* 0x000e620000008800 */
[----:B------:R-:W-:Y:S01]  /*6e70*/  IMAD.MOV.U32 R13, RZ, RZ, RZ ;  /* 0x000000ffff0d7224 */ /* 0x000fe200078e00ff */
[----:B------:R-:W-:Y:S01]  /*6e80*/  ULDC UR4, c[0x0][0x600] ;  /* 0x0001800000047ab9 */ /* 0x000fe20000000800 */
[----:B------:R-:W-:Y:S01]  /*6e90*/  UMOV UR14, 0x5 ;  /* 0x00000005000e7882 */ /* 0x000fe20000000000 */
[----:B------:R-:W-:-:S02]  /*6ea0*/  UIADD3 UR4, UR4, -0x1, URZ ;  /* 0xffffffff04047890 */ /* 0x000fc4000fffe03f */
[----:B------:R-:W-:Y:S02]  /*6eb0*/  USHF.L.U32 UR5, UR10, UR5, URZ ;  /* 0x000000050a057299 */ /* 0x000fe4000800063f */
[----:B------:R-:W-:Y:S01]  /*6ec0*/  ULOP3.LUT UR7, URZ, UR7, URZ, 0x33, !UPT ;  /* 0x000000073f077292 */ /* 0x000fe2000f8e333f */
[----:B------:R-:W-:Y:S01]  /*6ed0*/  ULDC.64 UR24, c[0x0][0x198] ;  /* 0x0000660000187ab9 */ /* 0x000fe20000000a00 */
[----:B0-----:R-:W-:-:S05]  /*6ee0*/  VIADD R3, R3, 0x3f ;  /* 0x0000003f03037836 */ /* 0x001fca0000000000 */
[----:B------:R-:W-:Y:S01]  /*6ef0*/  SHF.R.S32.HI R4, RZ, 0x1f, R3 ;  /* 0x0000001fff047819 */ /* 0x000fe20000011403 */
[----:B-1----:R-:W-:-:S03]  /*6f00*/  ULOP3.LUT UR8, UR9, 0x1, URZ, 0xc0, !UPT ;  /* 0x0000000109087892 */ /* 0x002fc6000f8ec03f */
[----:B------:R-:W-:Y:S01]  /*6f10*/  LEA.HI R4, R4, R3, RZ, 0x6 ;  /* 0x0000000304047211 */ /* 0x000fe200078f30ff */
[----:B------:R-:W-:Y:S01]  /*6f20*/  USHF.R.U32.HI UR26, URZ, 0x1, UR9 ;  /* 0x000000013f1a7899 */ /* 0x000fe20008011609 */
[----:B------:R-:W-:Y:S01]  /*6f30*/  IMAD.MOV.U32 R3, RZ, RZ, 0x1 ;  /* 0x00000001ff037424 */ /* 0x000fe200078e00ff */
[----:B------:R-:W-:Y:S01]  /*6f40*/  USHF.L.U32 UR6, UR9, 0x6, URZ ;  /* 0x0000000609067899 */ /* 0x000fe2000800063f */
[----:B------:R-:W-:Y:S01]  /*6f50*/  SHF.R.S32.HI R8, RZ, 0x6, R4 ;  /* 0x00000006ff087819 */ /* 0x000fe20000011404 */
[----:B------:R-:W-:Y:S02]  /*6f60*/  USHF.L.U32 UR27, UR9, 0xc, URZ ;  /* 0x0000000c091b7899 */ /* 0x000fe4000800063f */
[----:B------:R-:W-:Y:S02]  /*6f70*/  ULOP3.LUT UR9, UR9, 0xfffffffe, URZ, 0xc0, !UPT ;  /* 0xfffffffe09097892 */ /* 0x000fe4000f8ec03f */
[----:B------:R-:W-:Y:S01]  /*6f80*/  UISETP.GT.U32.AND UP0, UPT, UR8, 0xffff, UPT ;  /* 0x0000ffff0800788c */ /* 0x000fe2000bf04070 */
[----:B------:R-:W-:Y:S01]  /*6f90*/  VIADD R9, R8, 0x1 ;  /* 0x0000000108097836 */ /* 0x000fe20000000000 */
[----:B------:R-:W-:-:S02]  /*6fa0*/  USHF.L.U32 UR13, UR10, UR9, URZ ;  /* 0x000000090a0d7299 */ /* 0x000fc4000800063f */
[----:B------:R-:W-:Y:S02]  /*6fb0*/  ULOP3.LUT UR9, UR9, 0x1, URZ, 0xfc, !UPT ;  /* 0x0000000109097892 */ /* 0x000fe4000f8efc3f */
[----:B------:R-:W-:Y:S02]  /*6fc0*/  USEL UR8, UR8, 0xffff, !UP0 ;  /* 0x0000ffff08087887 */ /* 0x000fe4000c000000 */
[----:B------:R-:W-:Y:S02]  /*6fd0*/  USHF.L.U32 UR9, UR10, UR9, URZ ;  /* 0x000000090a097299 */ /* 0x000fe4000800063f */
[----:B------:R-:W-:Y:S02]  /*6fe0*/  ULOP3.LUT UR8, UR8, 0xffff, URZ, 0xc0, !UPT ;  /* 0x0000ffff08087892 */ /* 0x000fe4000f8ec03f */
[----:B------:R-:W-:Y:S02]  /*6ff0*/  ULOP3.LUT UR6, UR6, 0x40, URZ, 0xc0, !UPT ;  /* 0x0000004006067892 */ /* 0x000fe4000f8ec03f */
[----:B------:R-:W-:-:S02]  /*7000*/  ULOP3.LUT UR13, UR13, UR9, URZ, 0xfc, !UPT ;  /* 0x000000090d0d7292 */ /* 0x000fc4000f8efc3f */
[----:B------:R-:W-:-:S12]  /*7010*/  USHF.L.U32 UR14, UR14, UR8, URZ ;  /* 0x000000080e0e7299 */ /* 0x000fd8000800063f */
.L_x_177:
[----:B------:R-:W-:-:S03]  /*7020*/  UMOV UR8, 0xffffffff ;  /* 0xffffffff00087882 */ /* 0x000fc60000000000 */
[----:B------:R-:W-:Y:S05]  /*7030*/  BRA.DIV UR8, `(.L_x_167) ;  /* 0x0000000e08907947 */ /* 0x000fea000b800000 */
[----:B------:R-:W-:-:S13]  /*7040*/  ELECT P6, URZ, PT ;  /* 0x00000000003f782f */ /* 0x000fda00038c0000 */
.L_x_187:
[----:B------:R-:W0:Y:S01]  /*7050*/  LDC R4, c[0x0][0x28c] ;  /* 0x0000a300ff047b82 */ /* 0x000e220000000800 */
[----:B------:R-:W-:Y:S01]  /*7060*/  BSSY B1, `(.L_x_168) ;  /* 0x000003d000017945 */ /* 0x000fe20003800000 */
[----:B0-----:R-:W-:-:S13]  /*7070*/  ISETP.LT.OR P6, PT, R4, 0x1, !P6 ;  /* 0x000000010400780c */ /* 0x001fda00077c1670 */
[----:B------:R-:W-:Y:S05]  /*7080*/  @P6 BRA `(.L_x_169) ;  /* 0x0000000000e86947 */ /* 0x000fea0003800000 */
[----:B------:R-:W-:Y:S01]  /*7090*/  LEA R12, R12, UR26, 0x1 ;  /* 0x0000001a0c0c7c11 */ /* 0x000fe2000f8e08ff */
[----:B------:R-:W-:Y:S01]  /*70a0*/  IMAD.MOV.U32 R20, RZ, RZ, RZ ;  /* 0x000000ffff147224 */ /* 0x000fe200078e00ff */
[----:B------:R-:W-:Y:S01]  /*70b0*/  LEA R19, R19, UR6, 0x7 ;  /* 0x0000000613137c11 */ /* 0x000fe2000f8e38ff */
[----:B------:R-:W-:Y:S02]  /*70c0*/  IMAD.MOV.U32 R4, RZ, RZ, R9 ;  /* 0x000000ffff047224 */ /* 0x000fe400078e0009 */
[----:B------:R-:W-:Y:S02]  /*70d0*/  IMAD.MOV.U32 R5, RZ, RZ, R3 ;  /* 0x000000ffff057224 */ /* 0x000fe400078e0003 */
[----:B------:R-:W-:Y:S02]  /*70e0*/  IMAD.MOV.U32 R6, RZ, RZ, R13 ;  /* 0x000000ffff067224 */ /* 0x000fe400078e000d */
[----:B------:R-:W-:-:S07]  /*70f0*/  IMAD.SHL.U32 R15, R12, 0x40, RZ ;  /* 0x000000400c0f7824 */ /* 0x000fce00078e00ff */
.L_x_172:
[----:B------:R-:W0:Y:S01]  /*7100*/  S2R R21, SR_CgaCtaId ;  /* 0x0000000000157919 */ /* 0x000e220000008800 */
[----:B------:R-:W-:Y:S02]  /*7110*/  MOV R12, 0x400 ;  /* 0x00000400000c7802 */ /* 0x000fe40000000f00 */
[----:B------:R-:W-:-:S13]  /*7120*/  ISETP.NE.AND P1, PT, R0, RZ, PT ;  /* 0x000000ff0000720c */ /* 0x000fda0003f25270 */
[----:B------:R-:W1:Y:S01]  /*7130*/  @!P1 LDC R14, c[0x0][0x500] ;  /* 0x00014000ff0e9b82 */ /* 0x000e620000000800 */
[----:B0-----:R-:W-:Y:S02]  /*7140*/  LEA R23, R21, R12, 0x18 ;  /* 0x0000000c15177211 */ /* 0x001fe400078ec0ff */
[----:B------:R-:W-:-:S03]  /*7150*/  SHF.L.U32 R12, R5, 0x1f, RZ ;  /* 0x0000001f050c7819 */ /* 0x000fc600000006ff */
[----:B------:R-:W-:-:S04]  /*7160*/  IMAD R21, R6, 0x8, R23 ;  /* 0x0000000806157824 */ /* 0x000fc800078e0217 */
[----:B------:R-:W0:Y:S02]  /*7170*/  SYNCS.PHASECHK.TRANS64.TRYWAIT P0, [R21+URZ+0x18], R12 ;  /* 0x0000180c150075a7 */ /* 0x000e24000800017f */
[----:B01----:R-:W-:Y:S05]  /*7180*/  @!P0 BRA `(.L_x_170) ;  /* 0x0000000c005c8947 */ /* 0x003fea0003800000 */
.L_x_188:
[----:B0-----:R-:W-:Y:S01]  /*7190*/  PRMT R12, R10, 0x9910, RZ ;  /* 0x000099100a0c7816 */ /* 0x001fe200000000ff */
[----:B------:R0:W-:Y:S03]  /*71a0*/  @!P1 SYNCS.ARRIVE.TRANS64 RZ, [R21+URZ], R14 ;  /* 0x0000000e15ff99a7 */ /* 0x0001e6000800003f */
[----:B------:R-:W-:-:S13]  /*71b0*/  ISETP.NE.AND P0, PT, R12, 0x2, PT ;  /* 0x000000020c00780c */ /* 0x000fda0003f05270 */
[----:B0-----:R-:W-:Y:S05]  /*71c0*/  @P0 BRA `(.L_x_171) ;  /* 0x0000000000040947 */ /* 0x001fea0003800000 */
[----:B------:R-:W-:Y:S01]  /*71d0*/  BPT.TRAP 0x1 ;  /* 0x000000040000795c */ /* 0x000fe20000300000 */
.L_x_171:
[----:B------:R-:W-:Y:S01]  /*71e0*/  R2UR UR8, R6 ;  /* 0x00000000060872ca */ /* 0x000fe200000e0000 */
[----:B------:R-:W-:Y:S01]  /*71f0*/  VIADD R4, R4, 0xffffffff ;  /* 0xffffffff04047836 */ /* 0x000fe20000000000 */
[----:B------:R-:W-:Y:S01]  /*7200*/  R2UR UR15, R23 ;  /* 0x00000000170f72ca */ /* 0x000fe200000e0000 */
[----:B------:R-:W-:Y:S01]  /*7210*/  UIADD3 UR16, UP0, UR24, 0xf0, URZ ;  /* 0x000000f018107890 */ /* 0x000fe2000ff1e03f */
[----:B------:R-:W-:Y:S01]  /*7220*/  R2UR UR22, R15 ;  /* 0x000000000f1672ca */ /* 0x000fe200000e0000 */
[----:B------:R-:W-:Y:S01]  /*7230*/  UIADD3 UR30, UP1, UR24, 0x1f0, URZ ;  /* 0x000001f0181e7890 */ /* 0x000fe2000ff3e03f */
[----:B------:R-:W-:Y:S01]  /*7240*/  R2UR UR9, R21 ;  /* 0x00000000150972ca */ /* 0x000fe200000e0000 */
[----:B------:R-:W-:Y:S01]  /*7250*/  UIADD3.X UR17, URZ, UR25, URZ, UP0, !UPT ;  /* 0x000000193f117290 */ /* 0x000fe200087fe43f */
[----:B------:R-:W-:Y:S01]  /*7260*/  R2UR UR10, R20 ;  /* 0x00000000140a72ca */ /* 0x000fe200000e0000 */
[----:B------:R-:W-:Y:S01]  /*7270*/  VIADD R6, R6, 0x1 ;  /* 0x0000000106067836 */ /* 0x000fe20000000000 */
[----:B------:R-:W-:Y:S01]  /*7280*/  R2UR UR12, R7 ;  /* 0x00000000070c72ca */ /* 0x000fe200000e0000 */
[----:B------:R-:W-:Y:S01]  /*7290*/  UPRMT UR28, URZ, 0x5410, UR13 ;  /* 0x000054103f1c7896 */ /* 0x000fe2000800000d */
[----:B------:R-:W-:Y:S01]  /*72a0*/  R2UR UR23, R19 ;  /* 0x00000000131772ca */ /* 0x000fe200000e0000 */
[----:B------:R-:W-:Y:S01]  /*72b0*/  USHF.L.U32 UR8, UR8, 0xd, URZ ;  /* 0x0000000d08087899 */ /* 0x000fe2000800063f */
[----:B------:R-:W-:Y:S01]  /*72c0*/  ISETP.GT.AND P1, PT, R4, 0x1, PT ;  /* 0x000000010400780c */ /* 0x000fe20003f24270 */
[----:B------:R-:W-:Y:S01]  /*72d0*/  UIADD3.X UR31, URZ, UR25, URZ, UP1, !UPT ;  /* 0x000000193f1f7290 */ /* 0x000fe20008ffe43f */
[----:B------:R-:W-:Y:S01]  /*72e0*/  ISETP.NE.AND P0, PT, R6, 0x3, PT ;  /* 0x000000030600780c */ /* 0x000fe20003f05270 */
[----:B------:R-:W-:Y:S01]  /*72f0*/  ULEA UR11, UR26, UR8, 0xc ;  /* 0x000000081a0b7291 */ /* 0x000fe2000f8e603f */
[----:B------:R-:W-:Y:S01]  /*7300*/  VIADD R20, R20, 0x40 ;  /* 0x0000004014147836 */ /* 0x000fe20000000000 */
[----:B------:R-:W-:Y:S01]  /*7310*/  ULOP3.LUT UR8, UR8, 0x1000, UR27, 0xf8, !UPT ;  /* 0x0000100008087892 */ /* 0x000fe2000f8ef81b */
[----:B------:R-:W-:Y:S01]  /*7320*/  SEL R12, RZ, 0x1, P0 ;  /* 0x00000001ff0c7807 */ /* 0x000fe20000000000 */
[----:B------:R-:W-:Y:S01]  /*7330*/  ULEA UR11, UR11, UR15, 0x1 ;  /* 0x0000000f0b0b7291 */ /* 0x000fe2000f8e083f */
[----:B------:R-:W-:Y:S01]  /*7340*/  SEL R6, R6, RZ, P0 ;  /* 0x000000ff06067207 */ /* 0x000fe20000000000 */
[----:B------:R-:W-:Y:S01]  /*7350*/  ULEA UR8, UR8, UR15, 0x1 ;  /* 0x0000000f08087291 */ /* 0x000fe2000f8e083f */
[----:B------:R-:W-:Y:S01]  /*7360*/  LOP3.LUT R5, R5, R12, RZ, 0x3c, !PT ;  /* 0x0000000c05057212 */ /* 0x000fe200078e3cff */
[----:B------:R-:W-:-:S02]  /*7370*/  UIADD3 UR20, UR11, 0x100, URZ ;  /* 0x000001000b147890 */ /* 0x000fc4000fffe03f */
[----:B------:R-:W-:Y:S02]  /*7380*/  UPRMT UR15, URZ, 0x5410, UR14 ;  /* 0x000054103f0f7896 */ /* 0x000fe4000800000e */
[----:B------:R-:W-:Y:S01]  /*7390*/  UIADD3 UR21, UR8, 0xc100, URZ ;  /* 0x0000c10008157890 */ /* 0x000fe2000fffe03f */
[----:B------:R-:W-:Y:S01]  /*73a0*/  UMOV UR18, 0x0 ;  /* 0x0000000000127882 */ /* 0x000fe20000000000 */
[----:B------:R-:W-:Y:S01]  /*73b0*/  UMOV UR19, 0x10000000 ;  /* 0x1000000000137882 */ /* 0x000fe20000000000 */
[----:B------:R-:W-:Y:S01]  /*73c0*/  UMOV UR11, UR22 ;  /* 0x00000016000b7c82 */ /* 0x000fe20008000000 */
[----:B------:R-:W-:-:S03]  /*73d0*/  UMOV UR8, UR20 ;  /* 0x0000001400087c82 */ /* 0x000fc60008000000 */
[----:B------:R0:W-:Y:S02]  /*73e0*/  UTMALDG.3D.MULTICAST [UR8], [UR16], UR15, desc[UR18] ;  /* 0x00001208100073b4 */ /* 0x0001e4000801180f */
[----:B0-----:R-:W-:Y:S01]  /*73f0*/  UMOV UR8, UR21 ;  /* 0x0000001500087c82 */ /* 0x001fe20008000000 */
[----:B------:R-:W-:Y:S02]  /*7400*/  UMOV UR11, UR23 ;  /* 0x00000017000b7c82 */ /* 0x000fe40008000000 */
[----:B------:R0:W-:Y:S02]  /*7410*/  UTMALDG.3D.MULTICAST [UR8], [UR30], UR28, desc[UR18] ;  /* 0x000012081e0073b4 */ /* 0x0001e4000801181c */
[----:B0-----:R-:W-:Y:S05]  /*7420*/  @P1 BRA `(.L_x_172) ;  /* 0xfffffffc00341947 */ /* 0x001fea000383ffff */
.L_x_169:
[----:B------:R-:W-:Y:S05]  /*7430*/  BSYNC B1 ;  /* 0x0000000000017941 */ /* 0x000fea0003800000 */
.L_x_168:
[----:B------:R-:W-:Y:S01]  /*7440*/  LOP3.LUT P1, RZ, R11, 0xff, RZ, 0xc0, !PT ;  /* 0x000000ff0bff7812 */ /* 0x000fe2000782c0ff */
[C---:B------:R-:W-:Y:S01]  /*7450*/  IMAD.IADD R13, R8.reuse, 0x1, R13 ;  /* 0x00000001080d7824 */ /* 0x040fe200078e020d */
[----:B------:R-:W-:Y:S01]  /*7460*/  ULDC.64 UR8, c[0x0][0x650] ;  /* 0x0001940000087ab9 */ /* 0x000fe20000000a00 */
[C---:B------:R-:W-:Y:S01]  /*7470*/  ISETP.GE.U32.AND P2, PT, R8.reuse, 0x3, PT ;  /* 0x000000030800780c */ /* 0x040fe20003f46070 */
[----:B------:R-:W-:Y:S01]  /*7480*/  BSSY B1, `(.L_x_173) ;  /* 0x000006b000017945 */ /* 0x000fe20003800000 */
[----:B------:R-:W-:Y:S01]  /*7490*/  IMAD.MOV.U32 R12, RZ, RZ, -0x1 ;  /* 0xffffffffff0c7424 */ /* 0x000fe200078e00ff */
[----:B------:R-:W-:Y:S01]  /*74a0*/  ISETP.GT.U32.AND P0, PT, R13, 0x2, PT ;  /* 0x000000020d00780c */ /* 0x000fe20003f04070 */
[----:B------:R-:W-:Y:S01]  /*74b0*/  IMAD.MOV.U32 R19, RZ, RZ, -0x1 ;  /* 0xffffffffff137424 */ /* 0x000fe200078e00ff */
[----:B------:R-:W-:Y:S01]  /*74c0*/  PRMT R11, RZ, 0x7610, R11 ;  /* 0x00007610ff0b7816 */ /* 0x000fe2000000000b */
[----:B------:R-:W-:Y:S01]  /*74d0*/  IMAD.MOV.U32 R7, RZ, RZ, -0x1 ;  /* 0xffffffffff077424 */ /* 0x000fe200078e00ff */
[----:B------:R-:W-:-:S03]  /*74e0*/  ISETP.LT.U32.AND P0, PT, R8, 0x3, P0 ;  /* 0x000000030800780c */ /* 0x000fc60000701070 */
[----:B------:R-:W0:Y:S01]  /*74f0*/  @P1 S2R R5, SR_CgaCtaId ;  /* 0x0000000000051919 */ /* 0x000e220000008800 */
[----:B------:R-:W-:-:S04]  /*7500*/  @P1 MOV R4, 0x400 ;  /* 0x0000040000041802 */ /* 0x000fc80000000f00 */
[----:B0-----:R-:W-:Y:S01]  /*7510*/  @P1 LEA R6, R5, R4, 0x18 ;  /* 0x0000000405061211 */ /* 0x001fe200078ec0ff */
[----:B------:R-:W-:Y:S01]  /*7520*/  IMAD.WIDE.U32 R4, R13, -0x55555555, RZ ;  /* 0xaaaaaaab0d047825 */ /* 0x000fe200078e00ff */
[----:B------:R-:W-:Y:S02]  /*7530*/  SEL R4, RZ, 0x1, !P0 ;  /* 0x00000001ff047807 */ /* 0x000fe40004000000 */
[----:B------:R0:W-:Y:S01]  /*7540*/  @P1 SYNCS.ARRIVE.TRANS64.A1T0 RZ, [R6+URZ+0x48], RZ ;  /* 0x000048ff06ff19a7 */ /* 0x0001e2000810003f */
[----:B------:R-:W-:Y:S02]  /*7550*/  IADD3 R16, P1, R16, UR36, RZ ;  /* 0x0000002410107c10 */ /* 0x000fe4000ff3e0ff */
[----:B------:R-:W-:Y:S02]  /*7560*/  LOP3.LUT R3, R3, R4, RZ, 0x3c, !PT ;  /* 0x0000000403037212 */ /* 0x000fe400078e3cff */
[----:B------:R-:W-:Y:S02]  /*7570*/  IADD3.X R17, R17, UR42, RZ, P1, !PT ;  /* 0x0000002a11117c10 */ /* 0x000fe40008ffe4ff */
[----:B------:R-:W-:-:S02]  /*7580*/  ISETP.GE.U32.AND P0, PT, R16, UR8, PT ;  /* 0x0000000810007c0c */ /* 0x000fc4000bf06070 */
[----:B0-----:R-:W-:Y:S02]  /*7590*/  SHF.R.U32.HI R6, RZ, 0x1, R5 ;  /* 0x00000001ff067819 */ /* 0x001fe40000011605 */
[----:B------:R-:W-:Y:S02]  /*75a0*/  ISETP.GE.U32.AND.EX P0, PT, R17, UR9, PT, P0 ;  /* 0x0000000911007c0c */ /* 0x000fe4000bf06100 */
[----:B------:R-:W-:Y:S01]  /*75b0*/  @P2 LOP3.LUT R3, R3, 0x1, R6, 0x78, !PT ;  /* 0x0000000103032812 */ /* 0x000fe200078e7806 */
[----:B------:R-:W-:Y:S01]  /*75c0*/  IMAD R13, R6, -0x3, R13 ;  /* 0xfffffffd060d7824 */ /* 0x000fe200078e020d */
[----:B------:R-:W-:-:S09]  /*75d0*/  PRMT R4, RZ, 0x7610, R4 ;  /* 0x00007610ff047816 */ /* 0x000fd20000000004 */
[----:B------:R-:W-:Y:S05]  /*75e0*/  @P0 BRA `(.L_x_174) ;  /* 0x0000000400500947 */ /* 0x000fea0003800000 */
[----:B------:R-:W0:Y:S01]  /*75f0*/  S2R R15, SR_CTAID.X ;  /* 0x00000000000f7919 */ /* 0x000e220000002500 */
[----:B------:R-:W-:Y:S01]  /*7600*/  ULDC.64 UR8, c[0x0][0x628] ;  /* 0x00018a0000087ab9 */ /* 0x000fe20000000a00 */
[----:B------:R-:W1:Y:S01]  /*7610*/  LDC R20, c[0x0][0x144] ;  /* 0x00005100ff147b82 */ /* 0x000e620000000800 */
[----:B------:R-:W-:Y:S01]  /*7620*/  ISETP.NE.U32.AND P0, PT, RZ, UR8, PT ;  /* 0x00000008ff007c0c */ /* 0x000fe2000bf05070 */
[----:B------:R-:W2:Y:S01]  /*7630*/  S2R R12, SR_CTAID.Y ;  /* 0x00000000000c7919 */ /* 0x000ea20000002600 */
[----:B------:R-:W-:Y:S01]  /*7640*/  ULDC UR10, c[0x0][0x150] ;  /* 0x00005400000a7ab9 */ /* 0x000fe20000000800 */
[----:B------:R-:W-:Y:S01]  /*7650*/  ULDC UR11, c[0x0][0x630] ;  /* 0x00018c00000b7ab9 */ /* 0x000fe20000000800 */
[----:B------:R-:W-:Y:S01]  /*7660*/  ISETP.NE.AND.EX P0, PT, RZ, UR9, PT, P0 ;  /* 0x00000009ff007c0c */ /* 0x000fe2000bf05300 */
[----:B------:R-:W-:Y:S01]  /*7670*/  IMAD.MOV.U32 R4, RZ, RZ, R16 ;  /* 0x000000ffff047224 */ /* 0x000fe200078e0010 */
[----:B0-----:R-:W-:-:S05]  /*7680*/  I2FP.F32.U32 R5, R15 ;  /* 0x0000000f00057245 */ /* 0x001fca0000201000 */
[----:B------:R-:W-:Y:S01]  /*7690*/  FMUL R21, R5, UR10 ;  /* 0x0000000a05157c20 */ /* 0x000fe20008400000 */
[----:B------:R-:W-:-:S05]  /*76a0*/  IMAD.MOV.U32 R5, RZ, RZ, R17 ;  /* 0x000000ffff057224 */ /* 0x000fca00078e0011 */
[----:B--2---:R-:W-:Y:S05]  /*76b0*/  @!P0 BRA `(.L_x_175) ;  /* 0x0000000000288947 */ /* 0x004fea0003800000 */
[----:B------:R-:W-:Y:S02]  /*76c0*/  ULDC UR10, c[0x0][0x634] ;  /* 0x00018d00000a7ab9 */ /* 0x000fe40000000800 */
[----:B------:R-:W-:-:S05]  /*76d0*/  IADD3 R5, P0, R16, UR10, RZ ;  /* 0x0000000a10057c10 */ /* 0x000fca000ff1e0ff */
[----:B------:R-:W-:-:S04]  /*76e0*/  IMAD.X R19, RZ, RZ, R17, P0 ;  /* 0x000000ffff137224 */ /* 0x000fc800000e0611 */
[----:B------:R-:W-:-:S04]  /*76f0*/  IMAD.WIDE.U32 R6, R19, UR8, RZ ;  /* 0x0000000813067c25 */ /* 0x000fc8000f8e00ff */
[----:B------:R-:W-:-:S04]  /*7700*/  IMAD.WIDE.U32 R6, P0, R5, UR9, R6 ;  /* 0x0000000905067c25 */ /* 0x000fc8000f800006 */
[----:B------:R-:W-:-:S04]  /*7710*/  IMAD.WIDE.U32 R4, R5, UR8, RZ ;  /* 0x0000000805047c25 */ /* 0x000fc8000f8e00ff */
[----:B------:R-:W-:Y:S01]  /*7720*/  IMAD.MOV.U32 R4, RZ, RZ, R7 ;  /* 0x000000ffff047224 */ /* 0x000fe200078e0007 */
[----:B------:R-:W-:Y:S01]  /*7730*/  IADD3 RZ, P1, R5, R6, RZ ;  /* 0x0000000605ff7210 */ /* 0x000fe20007f3e0ff */
[----:B------:R-:W-:-:S04]  /*7740*/  IMAD.X R5, RZ, RZ, RZ, P0 ;  /* 0x000000ffff057224 */ /* 0x000fc800000e06ff */
[----:B------:R-:W-:-:S08]  /*7750*/  IMAD.WIDE.U32.X R4, R19, UR9, R4, P1 ;  /* 0x0000000913047c25 */ /* 0x000fd000088e0404 */
.L_x_175:
[--C-:B------:R-:W-:Y:S01]  /*7760*/  SHF.R.U64 R14, R4, UR11, R5.reuse ;  /* 0x0000000b040e7c19 */ /* 0x100fe20008001205 */
[----:B------:R-:W0:Y:S01]  /*7770*/  F2I.U32.TRUNC.NTZ R21, R21 ;  /* 0x0000001500157305 */ /* 0x000e22000020f000 */
[----:B------:R-:W-:Y:S01]  /*7780*/  SHF.R.U32.HI R4, RZ, UR11, R5 ;  /* 0x0000000bff047c19 */ /* 0x000fe20008011605 */
[----:B------:R-:W-:Y:S01]  /*7790*/  ULDC.64 UR8, c[0x0][0x620] ;  /* 0x0001880000087ab9 */ /* 0x000fe20000000a00 */
[----:B------:R-:W-:Y:S01]  /*77a0*/  IADD3 R7, P0, RZ, -R14, RZ ;  /* 0x8000000eff077210 */ /* 0x000fe20007f1e0ff */
[----:B------:R-:W-:-:S04]  /*77b0*/  ULDC.64 UR10, c[0x0][0x640] ;  /* 0x00019000000a7ab9 */ /* 0x000fc80000000a00 */
[----:B------:R-:W-:Y:S01]  /*77c0*/  IMAD.X R4, RZ, RZ, ~R4, P0 ;  /* 0x000000ffff047224 */ /* 0x000fe200000e0e04 */
[----:B------:R-:W-:-:S03]  /*77d0*/  ISETP.NE.U32.AND P0, PT, RZ, UR10, PT ;  /* 0x0000000aff007c0c */ /* 0x000fc6000bf05070 */
[----:B------:R-:W-:Y:S01]  /*77e0*/  IMAD R6, R4, UR8, RZ ;  /* 0x0000000804067c24 */ /* 0x000fe2000f8e02ff */
[----:B------:R-:W-:Y:S01]  /*77f0*/  ISETP.NE.AND.EX P0, PT, RZ, UR11, PT, P0 ;  /* 0x0000000bff007c0c */ /* 0x000fe2000bf05300 */
[----:B------:R-:W-:Y:S01]  /*7800*/  IMAD.WIDE.U32 R4, R7, UR8, R16 ;  /* 0x0000000807047c25 */ /* 0x000fe2000f8e0010 */
[----:B------:R-:W-:-:S03]  /*7810*/  ULDC UR8, c[0x0][0x618] ;  /* 0x0001860000087ab9 */ /* 0x000fc60000000800 */
[----:B------:R-:W-:Y:S01]  /*7820*/  IMAD R7, R7, UR9, R6 ;  /* 0x0000000907077c24 */ /* 0x000fe2000f8e0206 */
[----:B------:R-:W-:Y:S01]  /*7830*/  ULDC UR9, c[0x0][0x154] ;  /* 0x0000550000097ab9 */ /* 0x000fe20000000800 */
[----:B0-----:R-:W-:Y:S02]  /*7840*/  IMAD.MOV R6, RZ, RZ, -R21 ;  /* 0x000000ffff067224 */ /* 0x001fe400078e0a15 */
[----:B------:R-:W0:Y:S01]  /*7850*/  LDC R21, c[0x0][0x148] ;  /* 0x00005200ff157b82 */ /* 0x000e220000000800 */
[----:B------:R-:W-:Y:S02]  /*7860*/  IMAD.IADD R5, R5, 0x1, R7 ;  /* 0x0000000105057824 */ /* 0x000fe400078e0207 */
[----:B-1----:R-:W-:Y:S01]  /*7870*/  IMAD R15, R20, R6, R15 ;  /* 0x00000006140f7224 */ /* 0x002fe200078e020f */
[----:B------:R-:W-:Y:S02]  /*7880*/  I2FP.F32.U32 R6, R12 ;  /* 0x0000000c00067245 */ /* 0x000fe40000201000 */
[----:B------:R-:W-:-:S02]  /*7890*/  SHF.R.U64 R19, R4, UR8, R5 ;  /* 0x0000000804137c19 */ /* 0x000fc40008001205 */
[----:B------:R-:W-:Y:S01]  /*78a0*/  SHF.R.U32.HI R4, RZ, UR8, R5 ;  /* 0x00000008ff047c19 */ /* 0x000fe20008011605 */
[----:B------:R-:W-:Y:S01]  /*78b0*/  FMUL R6, R6, UR9 ;  /* 0x0000000906067c20 */ /* 0x000fe20008400000 */
[----:B------:R-:W-:Y:S02]  /*78c0*/  ULDC UR8, c[0x0][0x608] ;  /* 0x0001820000087ab9 */ /* 0x000fe40000000800 */
[--C-:B------:R-:W-:Y:S01]  /*78d0*/  SHF.R.U64 R22, R19, UR8, R4.reuse ;  /* 0x0000000813167c19 */ /* 0x100fe20008001204 */
[----:B------:R1:W2:Y:S01]  /*78e0*/  F2I.U32.TRUNC.NTZ R24, R6 ;  /* 0x0000000600187305 */ /* 0x0002a2000020f000 */
[----:B------:R-:W-:Y:S01]  /*78f0*/  SHF.R.U32.HI R5, RZ, UR8, R4 ;  /* 0x00000008ff057c19 */ /* 0x000fe20008011604 */
[----:B------:R-:W-:-:S03]  /*7900*/  ULDC UR8, c[0x0][0x658] ;  /* 0x0001960000087ab9 */ /* 0x000fc60000000800 */
[--C-:B------:R-:W-:Y:S02]  /*7910*/  SHF.R.U64 R20, R22, UR8, R5.reuse ;  /* 0x0000000816147c19 */ /* 0x100fe40008001205 */
[----:B------:R-:W-:-:S03]  /*7920*/  SHF.R.U32.HI R23, RZ, UR8, R5 ;  /* 0x00000008ff177c19 */ /* 0x000fc60008011605 */
[----:B------:R-:W-:Y:S02]  /*7930*/  IMAD.MOV.U32 R4, RZ, RZ, R20 ;  /* 0x000000ffff047224 */ /* 0x000fe400078e0014 */
[----:B------:R-:W-:Y:S01]  /*7940*/  IMAD.MOV.U32 R5, RZ, RZ, R23 ;  /* 0x000000ffff057224 */ /* 0x000fe200078e0017 */
[----:B-1----:R-:W-:Y:S06]  /*7950*/  @!P0 BRA `(.L_x_176) ;  /* 0x0000000000288947 */ /* 0x002fec0003800000 */
        /* <DEDUP_REMOVED lines=10> */
.L_x_176:
[----:B------:R-:W-:Y:S01]  /*7a00*/  ISETP.NE.AND P0, PT, R2, 0x1, PT ;  /* 0x000000010200780c */ /* 0x000fe20003f05270 */
[----:B------:R-:W-:Y:S01]  /*7a10*/  ULDC UR8, c[0x0][0x648] ;  /* 0x0001920000087ab9 */ /* 0x000fe20000000800 */
[----:B------:R-:W-:Y:S01]  /*7a20*/  LOP3.LUT R22, R22, UR7, RZ, 0xc0, !PT ;  /* 0x0000000716167c12 */ /* 0x000fe2000f8ec0ff */
[----:B--2---:R-:W-:Y:S01]  /*7a30*/  IMAD.MOV R24, RZ, RZ, -R24 ;  /* 0x000000ffff187224 */ /* 0x004fe200078e0a18 */
[----:B------:R-:W-:Y:S01]  /*7a40*/  SHF.R.U64 R5, R4, UR8, R5 ;  /* 0x0000000804057c19 */ /* 0x000fe20008001205 */
[----:B------:R-:W-:Y:S01]  /*7a50*/  ULDC UR8, c[0x0][0x638] ;  /* 0x00018e0000087ab9 */ /* 0x000fe20000000800 */
[----:B------:R-:W-:Y:S01]  /*7a60*/  LOP3.LUT R19, R19, UR4, RZ, 0xc0, !PT ;  /* 0x0000000413137c12 */ /* 0x000fe2000f8ec0ff */
[----:B------:R-:W-:Y:S01]  /*7a70*/  ULDC UR9, c[0x0][0x610] ;  /* 0x0001840000097ab9 */ /* 0x000fe20000000800 */
[----:B------:R-:W-:Y:S02]  /*7a80*/  IMAD.MOV.U32 R4, RZ, RZ, 0x1 ;  /* 0x00000001ff047424 */ /* 0x000fe400078e00ff */
[----:B------:R-:W-:-:S02]  /*7a90*/  IMAD.MOV R7, RZ, RZ, -R5 ;  /* 0x000000ffff077224 */ /* 0x000fc400078e0a05 */
[----:B------:R-:W-:Y:S02]  /*7aa0*/  IMAD R22, R5, UR5, R22 ;  /* 0x0000000505167c24 */ /* 0x000fe4000f8e0216 */
[----:B0-----:R-:W-:Y:S02]  /*7ab0*/  @P0 IMAD R15, R21, R24, R12 ;  /* 0x00000018150f0224 */ /* 0x001fe400078e020c */
[----:B------:R-:W-:Y:S01]  /*7ac0*/  IMAD R20, R7, UR8, R20 ;  /* 0x0000000807147c24 */ /* 0x000fe2000f8e0214 */
[----:B------:R-:W-:Y:S01]  /*7ad0*/  ULDC UR8, c[0x0][0x600] ;  /* 0x0001800000087ab9 */ /* 0x000fe20000000800 */
[----:B------:R-:W-:Y:S02]  /*7ae0*/  IMAD R15, R22, UR9, R15 ;  /* 0x00000009160f7c24 */ /* 0x000fe4000f8e020f */
[----:B------:R-:W-:Y:S02]  /*7af0*/  IMAD R20, R20, UR8, R19 ;  /* 0x0000000814147c24 */ /* 0x000fe4000f8e0213 */
[----:B------:R-:W-:-:S03]  /*7b00*/  IMAD.MOV.U32 R7, RZ, RZ, R14 ;  /* 0x000000ffff077224 */ /* 0x000fc600078e000e */
[----:B------:R-:W-:Y:S02]  /*7b10*/  SEL R19, R20, R15, !P0 ;  /* 0x0000000f14137207 */ /* 0x000fe40004000000 */
[----:B------:R-:W-:-:S07]  /*7b20*/  SEL R12, R15, R20, !P0 ;  /* 0x000000140f0c7207 */ /* 0x000fce0004000000 */
.L_x_174:
[----:B------:R-:W-:Y:S05]  /*7b30*/  BSYNC B1 ;  /* 0x0000000000017941 */ /* 0x000fea0003800000 */
.L_x_173:
[----:B------:R-:W-:-:S13]  /*7b40*/  LOP3.LUT P0, RZ, R4, 0xff, RZ, 0xc0, !PT ;  /* 0x000000ff04ff7812 */ /* 0x000fda000780c0ff */
[----:B------:R-:W-:Y:S05]  /*7b50*/  @P0 BRA `(.L_x_177) ;  /* 0xfffffff400300947 */ /* 0x000fea000383ffff */
[----:B------:R-:W-:Y:S05]  /*7b60*/  BSYNC B0 ;  /* 0x0000000000007941 */ /* 0x000fea0003800000 */
.L_x_166:
[----:B------:R-:W-:-:S03]  /*7b70*/  UMOV UR8, 0xffffffff ;  /* 0xffffffff00087882 */ /* 0x000fc60000000000 */
[----:B------:R-:W-:Y:S05]  /*7b80*/  BRA.DIV UR8, `(.L_x_178) ;  /* 0x0000000208f07947 */ /* 0x000fea000b800000 */
[----:B------:R-:W-:-:S13]  /*7b90*/  ELECT P6, URZ, PT ;  /* 0x00000000003f782f */ /* 0x000fda00038c0000 */
.L_x_191:
[----:B------:R-:W-:Y:S04]  /*7ba0*/  BSSY B0, `(.L_x_179) ;  /* 0x0000022000007945 */ /* 0x000fe80003800000 */
[----:B------:R-:W-:Y:S05]  /*7bb0*/  @!P6 BRA `(.L_x_180) ;  /* 0x000000000080e947 */ /* 0x000fea0003800000 */
[----:B------:R-:W-:-:S04]  /*7bc0*/  LOP3.LUT R18, R18, 0x2, RZ, 0xfc, !PT ;  /* 0x0000000212127812 */ /* 0x000fc800078efcff */
[----:B------:R-:W-:-:S13]  /*7bd0*/  ISETP.NE.AND P0, PT, R18, 0x3, PT ;  /* 0x000000031200780c */ /* 0x000fda0003f05270 */
[----:B------:R-:W-:Y:S05]  /*7be0*/  @!P0 BRA `(.L_x_181) ;  /* 0x0000000000048947 */ /* 0x000fea0003800000 */
[----:B------:R-:W-:Y:S01]  /*7bf0*/  BPT.TRAP 0x1 ;  /* 0x000000040000795c */ /* 0x000fe20000300000 */
.L_x_181:
[----:B------:R-:W0:Y:S01]  /*7c00*/  S2R R5, SR_CgaCtaId ;  /* 0x0000000000057919 */ /* 0x000e220000008800 */
[----:B------:R-:W-:Y:S02]  /*7c10*/  MOV R0, 0x400 ;  /* 0x0000040000007802 */ /* 0x000fe40000000f00 */
[----:B------:R-:W-:Y:S02]  /*7c20*/  SHF.L.U32 R4, R3, 0x1f, RZ ;  /* 0x0000001f03047819 */ /* 0x000fe400000006ff */
[----:B0-----:R-:W-:-:S05]  /*7c30*/  LEA R0, R5, R0, 0x18 ;  /* 0x0000000005007211 */ /* 0x001fca00078ec0ff */
[----:B------:R-:W-:-:S04]  /*7c40*/  VIADD R0, R0, 0x18 ;  /* 0x0000001800007836 */ /* 0x000fc80000000000 */
[C---:B------:R-:W-:Y:S02]  /*7c50*/  IMAD R7, R13.reuse, 0x8, R0 ;  /* 0x000000080d077824 */ /* 0x040fe400078e0200 */
[----:B------:R-:W-:Y:S02]  /*7c60*/  VIADD R13, R13, 0x1 ;  /* 0x000000010d0d7836 */ /* 0x000fe40000000000 */
[----:B------:R-:W0:Y:S03]  /*7c70*/  SYNCS.PHASECHK.TRANS64.TRYWAIT P0, [R7+URZ], R4 ;  /* 0x00000004070075a7 */ /* 0x000e26000800017f */
[----:B------:R-:W-:-:S04]  /*7c80*/  ISETP.NE.AND P1, PT, R13, 0x3, PT ;  /* 0x000000030d00780c */ /* 0x000fc80003f25270 */
[----:B------:R-:W-:Y:S02]  /*7c90*/  SEL R2, RZ, 0x1, P1 ;  /* 0x00000001ff027807 */ /* 0x000fe40000800000 */
[----:B------:R-:W-:Y:S02]  /*7ca0*/  SEL R13, R13, RZ, P1 ;  /* 0x000000ff0d0d7207 */ /* 0x000fe40000800000 */
[----:B------:R-:W-:-:S03]  /*7cb0*/  LOP3.LUT R9, R3, R2, RZ, 0x3c, !PT ;  /* 0x0000000203097212 */ /* 0x000fc600078e3cff */
[----:B------:R-:W-:Y:S01]  /*7cc0*/  IMAD R6, R13, 0x8, R0 ;  /* 0x000000080d067824 */ /* 0x000fe200078e0200 */
[----:B------:R-:W-:Y:S01]  /*7cd0*/  SHF.L.U32 R5, R9, 0x1f, RZ ;  /* 0x0000001f09057819 */ /* 0x000fe200000006ff */
[----:B0-----:R-:W-:Y:S06]  /*7ce0*/  @!P0 BRA `(.L_x_182) ;  /* 0x0000000000b88947 */ /* 0x001fec0003800000 */
.L_x_192:
[----:B------:R-:W1:Y:S01]  /*7cf0*/  SYNCS.PHASECHK.TRANS64.TRYWAIT P0, [R6+URZ], R5 ;  /* 0x00000005060075a7 */ /* 0x000e62000800017f */
[----:B------:R-:W-:-:S05]  /*7d00*/  VIADD R2, R13, 0x1 ;  /* 0x000000010d027836 */ /* 0x000fca0000000000 */
[----:B------:R-:W-:-:S04]  /*7d10*/  ISETP.NE.AND P1, PT, R2, 0x3, PT ;  /* 0x000000030200780c */ /* 0x000fc80003f25270 */
[----:B0-----:R-:W-:Y:S02]  /*7d20*/  SEL R4, RZ, 0x1, P1 ;  /* 0x00000001ff047807 */ /* 0x001fe40000800000 */
[----:B------:R-:W-:Y:S02]  /*7d30*/  SEL R3, R2, RZ, P1 ;  /* 0x000000ff02037207 */ /* 0x000fe40000800000 */
[----:B------:R-:W-:Y:S01]  /*7d40*/  LOP3.LUT R4, R9, R4, RZ, 0x3c, !PT ;  /* 0x0000000409047212 */ /* 0x000fe200078e3cff */
[----:B-1----:R-:W-:Y:S06]  /*7d50*/  @!P0 BRA `(.L_x_183) ;  /* 0x0000000000b08947 */ /* 0x002fec0003800000 */
.L_x_193:
[----:B------:R-:W-:Y:S01]  /*7d60*/  IMAD R3, R3, 0x8, R0 ;  /* 0x0000000803037824 */ /* 0x000fe200078e0200 */
[----:B------:R-:W-:-:S07]  /*7d70*/  SHF.L.U32 R0, R4, 0x1f, RZ ;  /* 0x0000001f04007819 */ /* 0x000fce00000006ff */
.L_x_184:
[----:B-1----:R1:W2:Y:S02]  /*7d80*/  SYNCS.PHASECHK.TRANS64.TRYWAIT P0, [R3+URZ], R0 ;  /* 0x00000000030075a7 */ /* 0x0022a4000800017f */
[----:B--2---:R-:W-:Y:S05]  /*7d90*/  @!P0 NANOSLEEP.SYNCS 0x989680 ;  /* 0x009896800000895d */ /* 0x004fea0003900000 */
[----:B------:R-:W2:Y:S02]  /*7da0*/  @!P0 SYNCS.PHASECHK.TRANS64 P0, [R3+URZ], R0 ;  /* 0x00000000030085a7 */ /* 0x000ea4000800007f */
[----:B--2---:R-:W-:Y:S05]  /*7db0*/  @!P0 BRA `(.L_x_184) ;  /* 0xfffffffc00f08947 */ /* 0x004fea000383ffff */
.L_x_180:
[----:B------:R-:W-:Y:S05]  /*7dc0*/  BSYNC B0 ;  /* 0x0000000000007941 */ /* 0x000fea0003800000 */
.L_x_179:
[----:B------:R-:W-:Y:S05]  /*7dd0*/  EXIT ;  /* 0x000000000000794d */ /* 0x000fea0003800000 */
.L_x_21:
[----:B-1----:R1:W2:Y:S02]  /*7de0*/  SYNCS.PHASECHK.TRANS64.TRYWAIT P1, [R3+URZ], R0 ;  /* 0x00000000030075a7 */ /* 0x0022a4000802017f */
[----:B--2---:R-:W-:Y:S05]  /*7df0*/  @!P1 NANOSLEEP.SYNCS 0x989680 ;  /* 0x009896800000995d */ /* 0x004fea0003900000 */
[----:B------:R-:W2:Y:S02]  /*7e00*/  @!P1 SYNCS.PHASECHK.TRANS64 P1, [R3+URZ], R0 ;  /* 0x00000000030095a7 */ /* 0x000ea4000802007f */
[----:B--2---:R-:W-:Y:S05]  /*7e10*/  @!P1 BRA `(.L_x_21) ;  /* 0xfffffffc00f09947 */ /* 0x004fea000383ffff */
[----:B------:R-:W-:Y:S05]  /*7e20*/  BRA `(.L_x_20) ;  /* 0xffffff9800587947 */ /* 0x000fea000383ffff */
.L_x_26:
[----:B-1----:R1:W2:Y:S02]  /*7e30*/  SYNCS.PHASECHK.TRANS64.TRYWAIT P1, [R5+URZ], R4 ;  /* 0x00000004050075a7 */ /* 0x0022a4000802017f */
[----:B--2---:R-:W-:Y:S05]  /*7e40*/  @!P1 NANOSLEEP.SYNCS 0x989680 ;  /* 0x009896800000995d */ /* 0x004fea0003900000 */
[----:B------:R-:W2:Y:S02]  /*7e50*/  @!P1 SYNCS.PHASECHK.TRANS64 P1, [R5+URZ], R4 ;  /* 0x00000004050095a7 */ /* 0x000ea4000802007f */
[----:B--2---:R-:W-:Y:S05]  /*7e60*/  @!P1 BRA `(.L_x_26) ;  /* 0xfffffffc00f09947 */ /* 0x004fea000383ffff */
[----:B------:R-:W-:Y:S05]  /*7e70*/  BRA `(.L_x_25) ;  /* 0xffffff9c00347947 */ /* 0x000fea000383ffff */
.L_x_167:
[----:B------:R-:W-:Y:S01]  /*7e80*/  BSSY B1, `(.L_x_185) ;  /* 0x0000006000017945 */ /* 0x000fe20003800000 */
[----:B------:R-:W-:-:S07]  /*7e90*/  IMAD.MOV.U32 R15, RZ, RZ, -0x1 ;  /* 0xffffffffff0f7424 */ /* 0x000fce00078e00ff */
[----:B------:R-:W-:Y:S05]  /*7ea0*/  WARPSYNC.COLLECTIVE R15, `(.L_x_186) ;  /* 0x000000000f0c7348 */ /* 0x000fea0003c00000 */
[----:B------:R-:W-:Y:S02]  /*7eb0*/  ELECT P6, UR62, PT ;  /* 0x00000000003e782f */ /* 0x000fe400038c0000 */
[----:B------:R-:W-:Y:S01]  /*7ec0*/  MOV R14, UR62 ;  /* 0x0000003e000e7c02 */ /* 0x000fe20008000f00 */
[----:B------:R-:W-:Y:S10]  /*7ed0*/  ENDCOLLECTIVE ;  /* 0x000000000000791b */ /* 0x000ff40003800000 */
.L_x_186:
[----:B------:R-:W-:Y:S05]  /*7ee0*/  BSYNC B1 ;  /* 0x0000000000017941 */ /* 0x000fea0003800000 */
.L_x_185:
[----:B------:R-:W-:Y:S05]  /*7ef0*/  BRA `(.L_x_187) ;  /* 0xfffffff000547947 */ /* 0x000fea000383ffff */
.L_x_170:
[----:B0-----:R0:W1:Y:S02]  /*7f00*/  SYNCS.PHASECHK.TRANS64.TRYWAIT P0, [R21+URZ+0x18], R12 ;  /* 0x0000180c150075a7 */ /* 0x001064000800017f */
[----:B-1----:R-:W-:Y:S05]  /*7f10*/  @!P0 NANOSLEEP.SYNCS 0x989680 ;  /* 0x009896800000895d */ /* 0x002fea0003900000 */
[----:B------:R-:W1:Y:S02]  /*7f20*/  @!P0 SYNCS.PHASECHK.TRANS64 P0, [R21+URZ+0x18], R12 ;  /* 0x0000180c150085a7 */ /* 0x000e64000800007f */
[----:B-1----:R-:W-:Y:S05]  /*7f30*/  @!P0 BRA `(.L_x_170) ;  /* 0xfffffffc00f08947 */ /* 0x002fea000383ffff */
[----:B------:R-:W-:Y:S05]  /*7f40*/  BRA `(.L_x_188) ;  /* 0xfffffff000907947 */ /* 0x000fea000383ffff */
.L_x_178:
[----:B------:R-:W-:Y:S01]  /*7f50*/  BSSY B0, `(.L_x_189) ;  /* 0x0000006000007945 */ /* 0x000fe20003800000 */
[----:B------:R-:W-:-:S07]  /*7f60*/  IMAD.MOV.U32 R15, RZ, RZ, -0x1 ;  /* 0xffffffffff0f7424 */ /* 0x000fce00078e00ff */
[----:B------:R-:W-:Y:S05]  /*7f70*/  WARPSYNC.COLLECTIVE R15, `(.L_x_190) ;  /* 0x000000000f0c7348 */ /* 0x000fea0003c00000 */
[----:B------:R-:W-:Y:S02]  /*7f80*/  ELECT P6, UR62, PT ;  /* 0x00000000003e782f */ /* 0x000fe400038c0000 */
[----:B------:R-:W-:Y:S01]  /*7f90*/  MOV R14, UR62 ;  /* 0x0000003e000e7c02 */ /* 0x000fe20008000f00 */
[----:B------:R-:W-:Y:S10]  /*7fa0*/  ENDCOLLECTIVE ;  /* 0x000000000000791b */ /* 0x000ff40003800000 */
.L_x_190:
[----:B------:R-:W-:Y:S05]  /*7fb0*/  BSYNC B0 ;  /* 0x0000000000007941 */ /* 0x000fea0003800000 */
.L_x_189:
[----:B------:R-:W-:Y:S05]  /*7fc0*/  BRA `(.L_x_191) ;  /* 0xfffffff800f47947 */ /* 0x000fea000383ffff */
.L_x_182:
[----:B0-----:R0:W1:Y:S02]  /*7fd0*/  SYNCS.PHASECHK.TRANS64.TRYWAIT P0, [R7+URZ], R4 ;  /* 0x00000004070075a7 */ /* 0x001064000800017f */
[----:B-1----:R-:W-:Y:S05]  /*7fe0*/  @!P0 NANOSLEEP.SYNCS 0x989680 ;  /* 0x009896800000895d */ /* 0x002fea0003900000 */
[----:B------:R-:W1:Y:S02]  /*7ff0*/  @!P0 SYNCS.PHASECHK.TRANS64 P0, [R7+URZ], R4 ;  /* 0x00000004070085a7 */ /* 0x000e64000800007f */
[----:B-1----:R-:W-:Y:S05]  /*8000*/  @!P0 BRA `(.L_x_182) ;  /* 0xfffffffc00f08947 */ /* 0x002fea000383ffff */
[----:B------:R-:W-:Y:S05]  /*8010*/  BRA `(.L_x_192) ;  /* 0xfffffffc00347947 */ /* 0x000fea000383ffff */
.L_x_183:
[----:B0-----:R0:W1:Y:S02]  /*8020*/  SYNCS.PHASECHK.TRANS64.TRYWAIT P0, [R6+URZ], R5 ;  /* 0x00000005060075a7 */ /* 0x001064000800017f */
[----:B-1----:R-:W-:Y:S05]  /*8030*/  @!P0 NANOSLEEP.SYNCS 0x989680 ;  /* 0x009896800000895d */ /* 0x002fea0003900000 */
[----:B------:R-:W1:Y:S02]  /*8040*/  @!P0 SYNCS.PHASECHK.TRANS64 P0, [R6+URZ], R5 ;  /* 0x00000005060085a7 */ /* 0x000e64000800007f */
[----:B-1----:R-:W-:Y:S05]  /*8050*/  @!P0 BRA `(.L_x_183) ;  /* 0xfffffffc00f08947 */ /* 0x002fea000383ffff */
[----:B------:R-:W-:Y:S05]  /*8060*/  BRA `(.L_x_193) ;  /* 0xfffffffc003c7947 */ /* 0x000fea000383ffff */
.L_x_194:
[----:B------:R-:W-:-:S00]  /*8070*/  BRA `(.L_x_194) ;  /* 0xfffffffc00fc7947 */ /* 0x000fc0000383ffff */
[----:B------:R-:W-:-:S00]  /*8080*/  NOP ;  /* 0x0000000000007918 */ /* 0x000fc00000000000 */
[----:B------:R-:W-:-:S00]  /*8090*/  NOP ;  /* 0x0000000000007918 */ /* 0x000fc00000000000 */
[----:B------:R-:W-:-:S00]  /*80a0*/  NOP ;  /* 0x0000000000007918 */ /* 0x000fc00000000000 */
[----:B------:R-:W-:-:S00]  /*80b0*/  NOP ;  /* 0x0000000000007918 */ /* 0x000fc00000000000 */
[----:B------:R-:W-:-:S00]  /*80c0*/  NOP ;  /* 0x0000000000007918 */ /* 0x000fc00000000000 */
[----:B------:R-:W-:-:S00]  /*80d0*/  NOP ;  /* 0x0000000000007918 */ /* 0x000fc00000000000 */
[----:B------:R-:W-:-:S00]  /*80e0*/  NOP ;  /* 0x0000000000007918 */ /* 0x000fc00000000000 */
[----:B------:R-:W-:-:S00]  /*80f0*/  NOP ;  /* 0x0000000000007918 */ /* 0x000fc00000000000 */
.L_x_195:


//--------------------- .nv.global.init           --------------------------
	.section	.nv.global.init,"aw",@progbits
.nv.global.init:
	.type		$str$22,@object
	.size		$str$22,($str$23 - $str$22)
$str$22:
        /*0000*/ 	.byte	0x6b, 0x5f, 0x74, 0x69, 0x6c, 0x65, 0x5f, 0x63, 0x6f, 0x75, 0x6e, 0x74, 0x20, 0x3e, 0x3d, 0x20
        /*0010*/ 	.byte	0x31, 0x00
	.type		$str$23,@object
	.size		$str$23,(__unnamed_1 - $str$23)
$str$23:
        /*0012*/ 	.byte	0x2f, 0x74, 0x6d, 0x70, 0x2f, 0x63, 0x75, 0x74, 0x6c, 0x61, 0x73, 0x73, 0x5f, 0x73, 0x77, 0x65
        /*0022*/ 	.byte	0x65, 0x70, 0x5f, 0x73, 0x72, 0x63, 0x2f, 0x69, 0x6e, 0x63, 0x6c, 0x75, 0x64, 0x65, 0x2f, 0x63
        /*0032*/ 	.byte	0x75, 0x74, 0x6c, 0x61, 0x73, 0x73, 0x2f, 0x67, 0x65, 0x6d, 0x6d, 0x2f, 0x63, 0x6f, 0x6c, 0x6c
        /*0042*/ 	.byte	0x65, 0x63, 0x74, 0x69, 0x76, 0x65, 0x2f, 0x73, 0x6d, 0x39, 0x30, 0x5f, 0x6d, 0x6d, 0x61, 0x5f
        /*0052*/ 	.byte	0x74, 0x6d, 0x61, 0x5f, 0x67, 0x6d, 0x6d, 0x61, 0x5f, 0x73, 0x73, 0x5f, 0x77, 0x61, 0x72, 0x70
        /*0062*/ 	.byte	0x73, 0x70, 0x65, 0x63, 0x69, 0x61, 0x6c, 0x69, 0x7a, 0x65, 0x64, 0x2e, 0x68, 0x70, 0x70, 0x00
	.type		__unnamed_1,@object
	.size		__unnamed_1,(.L_0 - __unnamed_1)
__unnamed_1:
        /*0072*/ 	.byte	0x76, 0x6f, 0x69, 0x64, 0x20, 0x63, 0x75, 0x74, 0x6c, 0x61, 0x73, 0x73, 0x3a, 0x3a, 0x67, 0x65
        /* <DEDUP_REMOVED lines=180> */
        /*0bc2*/ 	.byte	0x75, 0x74, 0x65, 0x3a, 0x3a, 0x69, 0x64, 0x65, 0x6e, 0x74, 0x69, 0x74, 0x79, 0x5d, 0x00
.L_0:


//--------------------- .nv.shared._ZN7cutlass13device_kernelINS_4gemm6kernel13GemmUniversalIN4cute5tupleIJiiiiEEENS1_10collective13CollectiveMmaINS1_34MainloopSm90TmaGmmaWarpSpecializedILi3ENS5_IJNS4_1CILi2EEESB_NSA_ILi1EEEEEENS1_35KernelTmaWarpSpecializedCooperativeEEENS5_IJNSA_ILi128EEESG_NSA_ILi64EEEEEENS_6half_tENS5_IJlSC_lEEESJ_SK_NS4_8TiledMMAINS4_8MMA_AtomIJNS4_4SM904GMMA26MMA_64x128x16_F32F16F16_SSILNSO_5MajorE0ELSQ_0ELNSO_7ScaleInE1ELSR_1EEEEEENS4_6LayoutINS5_IJSB_SC_SC_EEENS5_IJSC_NSA_ILi0EEESW_EEEEENS5_IJNS4_10UnderscoreESZ_SZ_EEEEENS4_23SM90_TMA_LOAD_MULTICASTENS4_14ComposedLayoutINS4_7SwizzleILi3ELi4ELi3EEENS4_18smem_ptr_flag_bitsILi16EEENSU_INS5_IJNSA_ILi8EEESH_EEENS5_IJSH_SC_EEEEEEEvNS4_8identityES12_S1C_vS1D_EENS_8epilogue10collective6detail29Sm90TmaWarpSpecializedAdapterINS1G_15DefaultEpilogueISJ_SK_SK_NS1F_6thread17LinearCombinationISJ_Li1EffLNS1K_9ScaleType4KindE0ELNS_15FloatRoundStyleE2ESJ_EENS1_15EpilogueDefaultEEEEEvvEEEEvNT_6ParamsE --------------------------
	.section	.nv.shared._ZN7cutlass13device_kernelINS_4gemm6kernel13GemmUniversalIN4cute5tupleIJiiiiEEENS1_10collective13CollectiveMmaINS1_34MainloopSm90TmaGmmaWarpSpecializedILi3ENS5_IJNS4_1CILi2EEESB_NSA_ILi1EEEEEENS1_35KernelTmaWarpSpecializedCooperativeEEENS5_IJNSA_ILi128EEESG_NSA_ILi64EEEEEENS_6half_tENS5_IJlSC_lEEESJ_SK_NS4_8TiledMMAINS4_8MMA_AtomIJNS4_4SM904GMMA26MMA_64x128x16_F32F16F16_SSILNSO_5MajorE0ELSQ_0ELNSO_7ScaleInE1ELSR_1EEEEEENS4_6LayoutINS5_IJSB_SC_SC_EEENS5_IJSC_NSA_ILi0EEESW_EEEEENS5_IJNS4_10UnderscoreESZ_SZ_EEEEENS4_23SM90_TMA_LOAD_MULTICASTENS4_14ComposedLayoutINS4_7SwizzleILi3ELi4ELi3EEENS4_18smem_ptr_flag_bitsILi16EEENSU_INS5_IJNSA_ILi8EEESH_EEENS5_IJSH_SC_EEEEEEEvNS4_8identityES12_S1C_vS1D_EENS_8epilogue10collective6detail29Sm90TmaWarpSpecializedAdapterINS1G_15DefaultEpilogueISJ_SK_SK_NS1F_6thread17LinearCombinationISJ_Li1EffLNS1K_9ScaleType4KindE0ELNS_15FloatRoundStyleE2ESJ_EENS1_15EpilogueDefaultEEEEEvvEEEEvNT_6ParamsE,"aw",@nobits
	.sectionflags	@""
	.align	16
	.zero		1024


//--------------------- .nv.shared.reserved.0     --------------------------
	.section	.nv.shared.reserved.0,"aw",@nobits
	.weak		__nv_reservedSMEM_offset_0_alias
	.size		__nv_reservedSMEM_offset_0_alias, 0, 0
	.other		__nv_reservedSMEM_offset_0_alias,@"STO_CUDA_RESERVED_SHARED STV_DEFAULT"
__nv_reservedSMEM_offset_0_alias:
	.zero		0


//--------------------- .nv.global                --------------------------
	.section	.nv.global,"aw",@nobits
.nv.global:
	.type		_ZN40_INTERNAL_41de1b63_4_k_cu_dd8b04ec_153244cute1_E,@object
	.size		_ZN40_INTERNAL_41de1b63_4_k_cu_dd8b04ec_153244cute1_E,(_ZN40_INTERNAL_41de1b63_4_k_cu_dd8b04ec_153244cuda3std3__45__cpo6cbeginE - _ZN40_INTERNAL_41de1b63_4_k_cu_dd8b04ec_153244cute1_E)
_ZN40_INTERNAL_41de1b63_4_k_cu_dd8b04ec_153244cute1_E:
	.zero		1
	.type		_ZN40_INTERNAL_41de1b63_4_k_cu_dd8b04ec_153244cuda3std3__45__cpo6cbeginE,@object
	.size		_ZN40_INTERNAL_41de1b63_4_k_cu_dd8b04ec_153244cuda3std3__45__cpo6cbeginE,(_ZN40_INTERNAL_41de1b63_4_k_cu_dd8b04ec_153244cuda3std3__48in_placeE - _ZN40_INTERNAL_41de1b63_4_k_cu_dd8b04ec_153244cuda3std3__45__cpo6cbeginE)
_ZN40_INTERNAL_41de1b63_4_k_cu_dd8b04ec_153244cuda3std3__45__cpo6cbeginE:
	.zero		1
	.type		_ZN40_INTERNAL_41de1b63_4_k_cu_dd8b04ec_153244cuda3std3__48in_placeE,@object
	.size		_ZN40_INTERNAL_41de1b63_4_k_cu_dd8b04ec_153244cuda3std3__48in_placeE,(_ZN40_INTERNAL_41de1b63_4_k_cu_dd8b04ec_153244cuda3std6ranges3__45__cpo9iter_moveE - _ZN40_INTERNAL_41de1b63_4_k_cu_dd8b04ec_153244cuda3std3__48in_placeE)
_ZN40_INTERNAL_41de1b63_4_k_cu_dd8b04ec_153244cuda3std3__48in_placeE:
	.zero		1
	.type		_ZN40_INTERNAL_41de1b63_4_k_cu_dd8b04ec_153244cuda3std6ranges3__45__cpo9iter_moveE,@object
	.size		_ZN40_INTERNAL_41de1b63_4_k_cu_dd8b04ec_153244cuda3std6ranges3__45__cpo9iter_moveE,(_ZN40_INTERNAL_41de1b63_4_k_cu_dd8b04ec_153244cuda3std3__45__cpo5beginE - _ZN40_INTERNAL_41de1b63_4_k_cu_dd8b04ec_153244cuda3std6ranges3__45__cpo9iter_moveE)
_ZN40_INTERNAL_41de1b63_4_k_cu_dd8b04ec_153244cuda3std6ranges3__45__cpo9iter_moveE:
	.zero		1
	.type		_ZN40_INTERNAL_41de1b63_4_k_cu_dd8b04ec_153244cuda3std3__45__cpo5beginE,@object
	.size		_ZN40_INTERNAL_41de1b63_4_k_cu_dd8b04ec_153244cuda3std3__45__cpo5beginE,(_ZN40_INTERNAL_41de1b63_4_k_cu_dd8b04ec_153244cuda3std3__442_GLOBAL__N__41de1b63_4_k_cu_dd8b04ec_153246ignoreE - _ZN40_INTERNAL_41de1b63_4_k_cu_dd8b04ec_153244cuda3std3__45__cpo5beginE)
_ZN40_INTERNAL_41de1b63_4_k_cu_dd8b04ec_153244cuda3std3__45__cpo5beginE:
	.zero		1
	.type		_ZN40_INTERNAL_41de1b63_4_k_cu_dd8b04ec_153244cuda3std3__442_GLOBAL__N__41de1b63_4_k_cu_dd8b04ec_153246ignoreE,@object
	.size		_ZN40_INTERNAL_41de1b63_4_k_cu_dd8b04ec_153244cuda3std3__442_GLOBAL__N__41de1b63_4_k_cu_dd8b04ec_153246ignoreE,(_ZN40_INTERNAL_41de1b63_4_k_cu_dd8b04ec_153244cute7productE - _ZN40_INTERNAL_41de1b63_4_k_cu_dd8b04ec_153244cuda3std3__442_GLOBAL__N__41de1b63_4_k_cu_dd8b04ec_153246ignoreE)
_ZN40_INTERNAL_41de1b63_4_k_cu_dd8b04ec_153244cuda3std3__442_GLOBAL__N__41de1b63_4_k_cu_dd8b04ec_153246ignoreE:
	.zero		1
	.type		_ZN40_INTERNAL_41de1b63_4_k_cu_dd8b04ec_153244cute7productE,@object
	.size		_ZN40_INTERNAL_41de1b63_4_k_cu_dd8b04ec_153244cute7productE,(_ZN40_INTERNAL_41de1b63_4_k_cu_dd8b04ec_153244cuda3std3__45__cpo3endE - _ZN40_INTERNAL_41de1b63_4_k_cu_dd8b04ec_153244cute7productE)
_ZN40_INTERNAL_41de1b63_4_k_cu_dd8b04ec_153244cute7productE:
	.zero		1
	.type		_ZN40_INTERNAL_41de1b63_4_k_cu_dd8b04ec_153244cuda3std3__45__cpo3endE,@object
	.size		_ZN40_INTERNAL_41de1b63_4_k_cu_dd8b04ec_153244cuda3std3__45__cpo3endE,(_ZN40_INTERNAL_41de1b63_4_k_cu_dd8b04ec_153244cuda3std3__419piecewise_constructE - _ZN40_INTERNAL_41de1b63_4_k_cu_dd8b04ec_153244cuda3std3__45__cpo3endE)
_ZN40_INTERNAL_41de1b63_4_k_cu_dd8b04ec_153244cuda3std3__45__cpo3endE:
	.zero		1
	.type		_ZN40_INTERNAL_41de1b63_4_k_cu_dd8b04ec_153244cuda3std3__419piecewise_constructE,@object
	.size		_ZN40_INTERNAL_41de1b63_4_k_cu_dd8b04ec_153244cuda3std3__419piecewise_constructE,(_ZN40_INTERNAL_41de1b63_4_k_cu_dd8b04ec_153244cuda3std3__45__cpo4cendE - _ZN40_INTERNAL_41de1b63_4_k_cu_dd8b04ec_153244cuda3std3__419piecewise_constructE)
_ZN40_INTERNAL_41de1b63_4_k_cu_dd8b04ec_153244cuda3std3__419piecewise_constructE:
	.zero		1
	.type		_ZN40_INTERNAL_41de1b63_4_k_cu_dd8b04ec_153244cuda3std3__45__cpo4cendE,@object
	.size		_ZN40_INTERNAL_41de1b63_4_k_cu_dd8b04ec_153244cuda3std3__45__cpo4cendE,(_ZN40_INTERNAL_41de1b63_4_k_cu_dd8b04ec_153244cuda3std6ranges3__45__cpo4swapE - _ZN40_INTERNAL_41de1b63_4_k_cu_dd8b04ec_153244cuda3std3__45__cpo4cendE)
_ZN40_INTERNAL_41de1b63_4_k_cu_dd8b04ec_153244cuda3std3__45__cpo4cendE:
	.zero		1
	.type		_ZN40_INTERNAL_41de1b63_4_k_cu_dd8b04ec_153244cuda3std6ranges3__45__cpo4swapE,@object
	.size		_ZN40_INTERNAL_41de1b63_4_k_cu_dd8b04ec_153244cuda3std6ranges3__45__cpo4swapE,(.L_8 - _ZN40_INTERNAL_41de1b63_4_k_cu_dd8b04ec_153244cuda3std6ranges3__45__cpo4swapE)
_ZN40_INTERNAL_41de1b63_4_k_cu_dd8b04ec_153244cuda3std6ranges3__45__cpo4swapE:
	.zero		1
.L_8:


//--------------------- .nv.constant0._ZN7cutlass13device_kernelINS_4gemm6kernel13GemmUniversalIN4cute5tupleIJiiiiEEENS1_10collective13CollectiveMmaINS1_34MainloopSm90TmaGmmaWarpSpecializedILi3ENS5_IJNS4_1CILi2EEESB_NSA_ILi1EEEEEENS1_35KernelTmaWarpSpecializedCooperativeEEENS5_IJNSA_ILi128EEESG_NSA_ILi64EEEEEENS_6half_tENS5_IJlSC_lEEESJ_SK_NS4_8TiledMMAINS4_8MMA_AtomIJNS4_4SM904GMMA26MMA_64x128x16_F32F16F16_SSILNSO_5MajorE0ELSQ_0ELNSO_7ScaleInE1ELSR_1EEEEEENS4_6LayoutINS5_IJSB_SC_SC_EEENS5_IJSC_NSA_ILi0EEESW_EEEEENS5_IJNS4_10UnderscoreESZ_SZ_EEEEENS4_23SM90_TMA_LOAD_MULTICASTENS4_14ComposedLayoutINS4_7SwizzleILi3ELi4ELi3EEENS4_18smem_ptr_flag_bitsILi16EEENSU_INS5_IJNSA_ILi8EEESH_EEENS5_IJSH_SC_EEEEEEEvNS4_8identityES12_S1C_vS1D_EENS_8epilogue10collective6detail29Sm90TmaWarpSpecializedAdapterINS1G_15DefaultEpilogueISJ_SK_SK_NS1F_6thread17LinearCombinationISJ_Li1EffLNS1K_9ScaleType4KindE0ELNS_15FloatRoundStyleE2ESJ_EENS1_15EpilogueDefaultEEEEEvvEEEEvNT_6ParamsE --------------------------
	.section	.nv.constant0._ZN7cutlass13device_kernelINS_4gemm6kernel13GemmUniversalIN4cute5tupleIJiiiiEEENS1_10collective13CollectiveMmaINS1_34MainloopSm90TmaGmmaWarpSpecializedILi3ENS5_IJNS4_1CILi2EEESB_NSA_ILi1EEEEEENS1_35KernelTmaWarpSpecializedCooperativeEEENS5_IJNSA_ILi128EEESG_NSA_ILi64EEEEEENS_6half_tENS5_IJlSC_lEEESJ_SK_NS4_8TiledMMAINS4_8MMA_AtomIJNS4_4SM904GMMA26MMA_64x128x16_F32F16F16_SSILNSO_5MajorE0ELSQ_0ELNSO_7ScaleInE1ELSR_1EEEEEENS4_6LayoutINS5_IJSB_SC_SC_EEENS5_IJSC_NSA_ILi0EEESW_EEEEENS5_IJNS4_10UnderscoreESZ_SZ_EEEEENS4_23SM90_TMA_LOAD_MULTICASTENS4_14ComposedLayoutINS4_7SwizzleILi3ELi4ELi3EEENS4_18smem_ptr_flag_bitsILi16EEENSU_INS5_IJNSA_ILi8EEESH_EEENS5_IJSH_SC_EEEEEEEvNS4_8identityES12_S1C_vS1D_EENS_8epilogue10collective6detail29Sm90TmaWarpSpecializedAdapterINS1G_15DefaultEpilogueISJ_SK_SK_NS1F_6thread17LinearCombinationISJ_Li1EffLNS1K_9ScaleType4KindE0ELNS_15FloatRoundStyleE2ESJ_EENS1_15EpilogueDefaultEEEEEvvEEEEvNT_6ParamsE,"a",@progbits
	.sectionflags	@""
	.align	4
.nv.constant0._ZN7cutlass13device_kernelINS_4gemm6kernel13GemmUniversalIN4cute5tupleIJiiiiEEENS1_10collective13CollectiveMmaINS1_34MainloopSm90TmaGmmaWarpSpecializedILi3ENS5_IJNS4_1CILi2EEESB_NSA_ILi1EEEEEENS1_35KernelTmaWarpSpecializedCooperativeEEENS5_IJNSA_ILi128EEESG_NSA_ILi64EEEEEENS_6half_tENS5_IJlSC_lEEESJ_SK_NS4_8TiledMMAINS4_8MMA_AtomIJNS4_4SM904GMMA26MMA_64x128x16_F32F16F16_SSILNSO_5MajorE0ELSQ_0ELNSO_7ScaleInE1ELSR_1EEEEEENS4_6LayoutINS5_IJSB_SC_SC_EEENS5_IJSC_NSA_ILi0EEESW_EEEEENS5_IJNS4_10UnderscoreESZ_SZ_EEEEENS4_23SM90_TMA_LOAD_MULTICASTENS4_14ComposedLayoutINS4_7SwizzleILi3ELi4ELi3EEENS4_18smem_ptr_flag_bitsILi16EEENSU_INS5_IJNSA_ILi8EEESH_EEENS5_IJSH_SC_EEEEEEEvNS4_8identityES12_S1C_vS1D_EENS_8epilogue10collective6detail29Sm90TmaWarpSpecializedAdapterINS1G_15DefaultEpilogueISJ_SK_SK_NS1F_6thread17LinearCombinationISJ_Li1EffLNS1K_9ScaleType4KindE0ELNS_15FloatRoundStyleE2ESJ_EENS1_15EpilogueDefaultEEEEEvvEEEEvNT_6ParamsE:
	.zero		1664


//--------------------- SYMBOLS --------------------------

	.type		.nv.reservedSmem.offset0,@object
	.size		.nv.reservedSmem.offset0,0x4
	.type		__assertfail,@function
